	.target	sm_90a

	.elftype	@"ET_EXEC"


//--------------------- .note.nv.tkinfo           --------------------------
	.section	.note.nv.tkinfo,"",@"SHT_NOTE"
	.sectionflags	@"SHF_NOTE_NV_TKINFO"
	.tkinfo
        /*0018*/ 	.word	0x00000002
        /*0030*/ 	.string	""
        /*0030*/ 	.string	"ptxas"
        /*0030*/ 	.string	"Cuda compilation tools, release 13.0, V13.0.88"
        /*0030*/ 	.string	"Build cuda_13.0.r13.0/compiler.36424714_0"
        /*0030*/ 	.string	"-arch sm_90a -m 64 "



//--------------------- .note.nv.cuinfo           --------------------------
	.section	.note.nv.cuinfo,"",@"SHT_NOTE"
	.sectionflags	@"SHF_NOTE_NV_CUINFO"
        /*0018*/ 	.short	0x0002
        /*001a*/ 	.short	0x005a
        /*001c*/ 	.short	0x0082
	.zero		2


//--------------------- .nv.info                  --------------------------
	.section	.nv.info,"",@"SHT_CUDA_INFO"
	.align	4


	//----- nvinfo : EIATTR_REGCOUNT
	.align		4
        /*0000*/ 	.byte	0x04, 0x2f
        /*0002*/ 	.short	(.L_12 - .L_11)
	.align		4
.L_11:
        /*0004*/ 	.word	index@(_ZN7cutlass13device_kernelINS_4gemm6kernel13GemmUniversalIN4cute5tupleIJiiiiEEENS1_10collective13CollectiveMmaINS1_37MainloopSm90TmaGmmaWarpSpecializedFP8ILi5ENS5_IJNS4_1CILi1EEENSA_ILi2EEESB_EEENS1_35KernelTmaWarpSpecializedCooperativeEEENS5_IJNSA_ILi128EEENSA_ILi64EEESH_EEENS_12float_e4m3_tENS5_IJlSB_lEEESJ_SK_NS4_8TiledMMAINS4_8MMA_AtomIJNS4_4SM904GMMA30MMA_64x64x32_F32E4M3E4M3_SS_TNILNSO_7ScaleInE1ELSQ_1EEEEEENS4_6LayoutINS5_IJSC_SB_SB_EEENS5_IJSB_NSA_ILi0EEESV_EEEEENS5_IJNS4_10UnderscoreESY_SY_EEEEENS4_23SM90_TMA_LOAD_MULTICASTENS4_14ComposedLayoutINS4_7SwizzleILi2ELi4ELi3EEENS4_18smem_ptr_flag_bitsILi8EEENST_INS5_IJNSA_ILi8EEESH_EEENS5_IJSH_SB_EEEEEEEvNS4_8identityENS4_13SM90_TMA_LOADES1B_vS1C_EENS_8epilogue10collective6detail29Sm90TmaWarpSpecializedAdapterINS1G_15DefaultEpilogueISJ_SK_SK_NS1F_6thread17LinearCombinationISJ_Li1EffLNS1K_9ScaleType4KindE0ELNS_15FloatRoundStyleE2ESJ_EENS1_15EpilogueDefaultEEEEEvvEEEEvNT_6ParamsE)
        /*0008*/ 	.word	0x000000a8


	//----- nvinfo : EIATTR_FRAME_SIZE
	.align		4
.L_12:
        /*000c*/ 	.byte	0x04, 0x11
        /*000e*/ 	.short	(.L_14 - .L_13)
	.align		4
.L_13:
        /*0010*/ 	.word	index@(_ZN7cutlass13device_kernelINS_4gemm6kernel13GemmUniversalIN4cute5tupleIJiiiiEEENS1_10collective13CollectiveMmaINS1_37MainloopSm90TmaGmmaWarpSpecializedFP8ILi5ENS5_IJNS4_1CILi1EEENSA_ILi2EEESB_EEENS1_35KernelTmaWarpSpecializedCooperativeEEENS5_IJNSA_ILi128EEENSA_ILi64EEESH_EEENS_12float_e4m3_tENS5_IJlSB_lEEESJ_SK_NS4_8TiledMMAINS4_8MMA_AtomIJNS4_4SM904GMMA30MMA_64x64x32_F32E4M3E4M3_SS_TNILNSO_7ScaleInE1ELSQ_1EEEEEENS4_6LayoutINS5_IJSC_SB_SB_EEENS5_IJSB_NSA_ILi0EEESV_EEEEENS5_IJNS4_10UnderscoreESY_SY_EEEEENS4_23SM90_TMA_LOAD_MULTICASTENS4_14ComposedLayoutINS4_7SwizzleILi2ELi4ELi3EEENS4_18smem_ptr_flag_bitsILi8EEENST_INS5_IJNSA_ILi8EEESH_EEENS5_IJSH_SB_EEEEEEEvNS4_8identityENS4_13SM90_TMA_LOADES1B_vS1C_EENS_8epilogue10collective6detail29Sm90TmaWarpSpecializedAdapterINS1G_15DefaultEpilogueISJ_SK_SK_NS1F_6thread17LinearCombinationISJ_Li1EffLNS1K_9ScaleType4KindE0ELNS_15FloatRoundStyleE2ESJ_EENS1_15EpilogueDefaultEEEEEvvEEEEvNT_6ParamsE)
        /*0014*/ 	.word	0x00000000


	//----- nvinfo : EIATTR_MIN_STACK_SIZE
	.align		4
.L_14:
        /*0018*/ 	.byte	0x04, 0x12
        /*001a*/ 	.short	(.L_16 - .L_15)
	.align		4
.L_15:
        /*001c*/ 	.word	index@(_ZN7cutlass13device_kernelINS_4gemm6kernel13GemmUniversalIN4cute5tupleIJiiiiEEENS1_10collective13CollectiveMmaINS1_37MainloopSm90TmaGmmaWarpSpecializedFP8ILi5ENS5_IJNS4_1CILi1EEENSA_ILi2EEESB_EEENS1_35KernelTmaWarpSpecializedCooperativeEEENS5_IJNSA_ILi128EEENSA_ILi64EEESH_EEENS_12float_e4m3_tENS5_IJlSB_lEEESJ_SK_NS4_8TiledMMAINS4_8MMA_AtomIJNS4_4SM904GMMA30MMA_64x64x32_F32E4M3E4M3_SS_TNILNSO_7ScaleInE1ELSQ_1EEEEEENS4_6LayoutINS5_IJSC_SB_SB_EEENS5_IJSB_NSA_ILi0EEESV_EEEEENS5_IJNS4_10UnderscoreESY_SY_EEEEENS4_23SM90_TMA_LOAD_MULTICASTENS4_14ComposedLayoutINS4_7SwizzleILi2ELi4ELi3EEENS4_18smem_ptr_flag_bitsILi8EEENST_INS5_IJNSA_ILi8EEESH_EEENS5_IJSH_SB_EEEEEEEvNS4_8identityENS4_13SM90_TMA_LOADES1B_vS1C_EENS_8epilogue10collective6detail29Sm90TmaWarpSpecializedAdapterINS1G_15DefaultEpilogueISJ_SK_SK_NS1F_6thread17LinearCombinationISJ_Li1EffLNS1K_9ScaleType4KindE0ELNS_15FloatRoundStyleE2ESJ_EENS1_15EpilogueDefaultEEEEEvvEEEEvNT_6ParamsE)
        /*0020*/ 	.word	0x00000000
.L_16:


//--------------------- .nv.compat                --------------------------
	.section	.nv.compat,"",@"SHT_CUDA_COMPAT_INFO"
	.align	4
        /*0000*/ 	.byte	0x02, 0x09, 0x01, 0x00, 0x02, 0x02, 0x04, 0x00, 0x02, 0x05, 0x05, 0x00, 0x03, 0x07, 0x01, 0x01
        /*0010*/ 	.byte	0x02, 0x03, 0x01, 0x00, 0x02, 0x06, 0x01, 0x00, 0x04, 0x0b, 0x08, 0x00, 0x00, 0x00, 0x00, 0x00
        /*0020*/ 	.byte	0x00, 0x00, 0x00, 0x00


//--------------------- .nv.info._ZN7cutlass13device_kernelINS_4gemm6kernel13GemmUniversalIN4cute5tupleIJiiiiEEENS1_10collective13CollectiveMmaINS1_37MainloopSm90TmaGmmaWarpSpecializedFP8ILi5ENS5_IJNS4_1CILi1EEENSA_ILi2EEESB_EEENS1_35KernelTmaWarpSpecializedCooperativeEEENS5_IJNSA_ILi128EEENSA_ILi64EEESH_EEENS_12float_e4m3_tENS5_IJlSB_lEEESJ_SK_NS4_8TiledMMAINS4_8MMA_AtomIJNS4_4SM904GMMA30MMA_64x64x32_F32E4M3E4M3_SS_TNILNSO_7ScaleInE1ELSQ_1EEEEEENS4_6LayoutINS5_IJSC_SB_SB_EEENS5_IJSB_NSA_ILi0EEESV_EEEEENS5_IJNS4_10UnderscoreESY_SY_EEEEENS4_23SM90_TMA_LOAD_MULTICASTENS4_14ComposedLayoutINS4_7SwizzleILi2ELi4ELi3EEENS4_18smem_ptr_flag_bitsILi8EEENST_INS5_IJNSA_ILi8EEESH_EEENS5_IJSH_SB_EEEEEEEvNS4_8identityENS4_13SM90_TMA_LOADES1B_vS1C_EENS_8epilogue10collective6detail29Sm90TmaWarpSpecializedAdapterINS1G_15DefaultEpilogueISJ_SK_SK_NS1F_6thread17LinearCombinationISJ_Li1EffLNS1K_9ScaleType4KindE0ELNS_15FloatRoundStyleE2ESJ_EENS1_15EpilogueDefaultEEEEEvvEEEEvNT_6ParamsE --------------------------
	.section	.nv.info._ZN7cutlass13device_kernelINS_4gemm6kernel13GemmUniversalIN4cute5tupleIJiiiiEEENS1_10collective13CollectiveMmaINS1_37MainloopSm90TmaGmmaWarpSpecializedFP8ILi5ENS5_IJNS4_1CILi1EEENSA_ILi2EEESB_EEENS1_35KernelTmaWarpSpecializedCooperativeEEENS5_IJNSA_ILi128EEENSA_ILi64EEESH_EEENS_12float_e4m3_tENS5_IJlSB_lEEESJ_SK_NS4_8TiledMMAINS4_8MMA_AtomIJNS4_4SM904GMMA30MMA_64x64x32_F32E4M3E4M3_SS_TNILNSO_7ScaleInE1ELSQ_1EEEEEENS4_6LayoutINS5_IJSC_SB_SB_EEENS5_IJSB_NSA_ILi0EEESV_EEEEENS5_IJNS4_10UnderscoreESY_SY_EEEEENS4_23SM90_TMA_LOAD_MULTICASTENS4_14ComposedLayoutINS4_7SwizzleILi2ELi4ELi3EEENS4_18smem_ptr_flag_bitsILi8EEENST_INS5_IJNSA_ILi8EEESH_EEENS5_IJSH_SB_EEEEEEEvNS4_8identityENS4_13SM90_TMA_LOADES1B_vS1C_EENS_8epilogue10collective6detail29Sm90TmaWarpSpecializedAdapterINS1G_15DefaultEpilogueISJ_SK_SK_NS1F_6thread17LinearCombinationISJ_Li1EffLNS1K_9ScaleType4KindE0ELNS_15FloatRoundStyleE2ESJ_EENS1_15EpilogueDefaultEEEEEvvEEEEvNT_6ParamsE,"",@"SHT_CUDA_INFO"
	.sectionflags	@""
	.align	4


	//----- nvinfo : EIATTR_CUDA_API_VERSION
	.align		4
        /*0000*/ 	.byte	0x04, 0x37
        /*0002*/ 	.short	(.L_18 - .L_17)
.L_17:
        /*0004*/ 	.word	0x00000082


	//----- nvinfo : EIATTR_KPARAM_INFO
	.align		4
.L_18:
        /*0008*/ 	.byte	0x04, 0x17
        /*000a*/ 	.short	(.L_20 - .L_19)
.L_19:
        /*000c*/ 	.word	0x00000000
        /*0010*/ 	.short	0x0000
        /*0012*/ 	.short	0x0070
        /*0014*/ 	.byte	0x00, 0xf0, 0x01, 0x10


	//----- nvinfo : EIATTR_SPARSE_MMA_MASK
	.align		4
.L_20:
        /*0018*/ 	.byte	0x03, 0x50
        /*001a*/ 	.short	0x0000


	//----- nvinfo : EIATTR_MAXREG_COUNT
	.align		4
        /*001c*/ 	.byte	0x03, 0x1b
        /*001e*/ 	.short	0x00a8


	//----- nvinfo : EIATTR_NUM_BARRIERS
	.align		4
        /*0020*/ 	.byte	0x02, 0x4c
        /*0022*/ 	.byte	0x01
	.zero		1


	//----- nvinfo : EIATTR_MERCURY_ISA_VERSION
	.align		4
        /*0024*/ 	.byte	0x03, 0x5f
        /*0026*/ 	.short	0x0101


	//----- nvinfo : EIATTR_INT_WARP_WIDE_INSTR_OFFSETS
	.align		4
        /*0028*/ 	.byte	0x04, 0x31
        /*002a*/ 	.short	(.L_22 - .L_21)


	//   ....[0]....
.L_21:
        /*002c*/ 	.word	0x00000460


	//   ....[1]....
        /*0030*/ 	.word	0x00000480


	//   ....[2]....
        /*0034*/ 	.word	0x00000660


	//----- nvinfo : EIATTR_COOP_GROUP_MASK_REGIDS
	.align		4
.L_22:
        /*0038*/ 	.byte	0x04, 0x29
        /*003a*/ 	.short	(.L_24 - .L_23)


	//   ....[0]....
.L_23:
        /*003c*/ 	.word	0xffffffff


	//   ....[1]....
        /*0040*/ 	.word	0xffffffff


	//   ....[2]....
        /*0044*/ 	.word	0xffffffff


	//   ....[3]....
        /*0048*/ 	.word	0xffffffff


	//   ....[4]....
        /*004c*/ 	.word	0xffffffff


	//   ....[5]....
        /*0050*/ 	.word	0xffffffff


	//----- nvinfo : EIATTR_COOP_GROUP_INSTR_OFFSETS
	.align		4
.L_24:
        /*0054*/ 	.byte	0x04, 0x28
        /*0056*/ 	.short	(.L_26 - .L_25)


	//   ....[0]....
.L_25:
        /*0058*/ 	.word	0x00000060


	//   ....[1]....
        /*005c*/ 	.word	0x00000070


	//   ....[2]....
        /*0060*/ 	.word	0x00000130


	//   ....[3]....
        /*0064*/ 	.word	0x000002e0


	//   ....[4]....
        /*0068*/ 	.word	0x00000790


	//   ....[5]....
        /*006c*/ 	.word	0x00001200


	//----- nvinfo : EIATTR_REG_RECONFIG
	.align		4
.L_26:
        /*0070*/ 	.byte	0x01, 0x54
	.zero		2


	//----- nvinfo : EIATTR_MBARRIER_INSTR_OFFSETS
	.align		4
        /*0074*/ 	.byte	0x04, 0x39
        /*0076*/ 	.short	(.L_28 - .L_27)


	//   ....[0]....
.L_27:
        /*0078*/ 	.word	0x00000230
        /*007c*/ 	.word	0x000000ff
        /*0080*/ 	.word	0x00000000
        /*0084*/ 	.short	0x0100
        /*0086*/ 	.byte	0x08
	.zero		1


	//   ....[1]....
        /*0088*/ 	.word	0x00000240
        /*008c*/ 	.word	0x000000ff
        /*0090*/ 	.word	0x00000028
        /*0094*/ 	.short	0x0100
        /*0096*/ 	.byte	0x08
	.zero		1


	//   ....[2]....
        /*0098*/ 	.word	0x00000250
        /*009c*/ 	.word	0x000000ff
        /*00a0*/ 	.word	0x00000008
        /*00a4*/ 	.short	0x0100
        /*00a6*/ 	.byte	0x08
	.zero		1


	//   ....[3]....
        /*00a8*/ 	.word	0x00000260
        /*00ac*/ 	.word	0x000000ff
        /*00b0*/ 	.word	0x00000030
        /*00b4*/ 	.short	0x0100
        /*00b6*/ 	.byte	0x08
	.zero		1


	//   ....[4]....
        /*00b8*/ 	.word	0x00000270
        /*00bc*/ 	.word	0x000000ff
        /*00c0*/ 	.word	0x00000010
        /*00c4*/ 	.short	0x0100
        /*00c6*/ 	.byte	0x08
	.zero		1


	//   ....[5]....
        /*00c8*/ 	.word	0x00000280
        /*00cc*/ 	.word	0x000000ff
        /*00d0*/ 	.word	0x00000038
        /*00d4*/ 	.short	0x0100
        /*00d6*/ 	.byte	0x08
	.zero		1


	//   ....[6]....
        /*00d8*/ 	.word	0x00000290
        /*00dc*/ 	.word	0x000000ff
        /*00e0*/ 	.word	0x00000018
        /*00e4*/ 	.short	0x0100
        /*00e6*/ 	.byte	0x08
	.zero		1


	//   ....[7]....
        /*00e8*/ 	.word	0x000002a0
        /*00ec*/ 	.word	0x000000ff
        /*00f0*/ 	.word	0x00000040
        /*00f4*/ 	.short	0x0100
        /*00f6*/ 	.byte	0x08
	.zero		1


	//   ....[8]....
        /*00f8*/ 	.word	0x000002b0
        /*00fc*/ 	.word	0x000000ff
        /*0100*/ 	.word	0x00000020
        /*0104*/ 	.short	0x0100
        /*0106*/ 	.byte	0x08
	.zero		1


	//   ....[9]....
        /*0108*/ 	.word	0x000002c0
        /*010c*/ 	.word	0x000000ff
        /*0110*/ 	.word	0x00000048
        /*0114*/ 	.short	0x0100
        /*0116*/ 	.byte	0x08
	.zero		1


	//   ....[10]....
        /*0118*/ 	.word	0x000006e0
        /*011c*/ 	.word	0x000000ff
        /*0120*/ 	.word	0x00000060
        /*0124*/ 	.short	0x0100
        /*0126*/ 	.byte	0x06
	.zero		1


	//   ....[11]....
        /*0128*/ 	.word	0x00000740
        /*012c*/ 	.word	0x000000ff
        /*0130*/ 	.word	0x00000068
        /*0134*/ 	.short	0x0100
        /*0136*/ 	.byte	0x06
	.zero		1


	//   ....[12]....
        /*0138*/ 	.word	0x00001530
        /*013c*/ 	.word	0x000000ff
        /*0140*/ 	.word	0x00000000
        /*0144*/ 	.short	0x010a
        /*0146*/ 	.byte	0x06
	.zero		1


	//   ....[13]....
        /*0148*/ 	.word	0x00001570
        /*014c*/ 	.word	0x000000ff
        /*0150*/ 	.word	0x00000000
        /*0154*/ 	.short	0x010a
        /*0156*/ 	.byte	0x06
	.zero		1


	//   ....[14]....
        /*0158*/ 	.word	0x00001ba0
        /*015c*/ 	.word	0x000000ff
        /*0160*/ 	.word	0x00000000
        /*0164*/ 	.short	0x010a
        /*0166*/ 	.byte	0x0c
	.zero		1


	//   ....[15]....
        /*0168*/ 	.word	0x00001be0
        /*016c*/ 	.word	0x000000ff
        /*0170*/ 	.word	0x00000000
        /*0174*/ 	.short	0x010a
        /*0176*/ 	.byte	0x0c
	.zero		1


	//   ....[16]....
        /*0178*/ 	.word	0x00002010
        /*017c*/ 	.word	0x0000000d
        /*0180*/ 	.word	0x00000000
        /*0184*/ 	.short	0x0101
        /*0186*/ 	.byte	0x3f
	.zero		1


	//   ....[17]....
        /*0188*/ 	.word	0x00002490
        /*018c*/ 	.word	0x00000008
        /*0190*/ 	.word	0x00000000
        /*0194*/ 	.short	0x0101
        /*0196*/ 	.byte	0x3f
	.zero		1


	//   ....[18]....
        /*0198*/ 	.word	0x00005d40
        /*019c*/ 	.word	0x00000012
        /*01a0*/ 	.word	0x00000028
        /*01a4*/ 	.short	0x010a
        /*01a6*/ 	.byte	0x3f
	.zero		1


	//   ....[19]....
        /*01a8*/ 	.word	0x000060d0
        /*01ac*/ 	.word	0x00000008
        /*01b0*/ 	.word	0x00000068
        /*01b4*/ 	.short	0x0101
        /*01b6*/ 	.byte	0x3f
	.zero		1


	//   ....[20]....
        /*01b8*/ 	.word	0x000067e0
        /*01bc*/ 	.word	0x00000007
        /*01c0*/ 	.word	0x00000000
        /*01c4*/ 	.short	0x010a
        /*01c6*/ 	.byte	0x3f
	.zero		1


	//   ....[21]....
        /*01c8*/ 	.word	0x00006860
        /*01cc*/ 	.word	0x00000008
        /*01d0*/ 	.word	0x00000000
        /*01d4*/ 	.short	0x010a
        /*01d6*/ 	.byte	0x3f
	.zero		1


	//   ....[22]....
        /*01d8*/ 	.word	0x000068f0
        /*01dc*/ 	.word	0x00000009
        /*01e0*/ 	.word	0x00000000
        /*01e4*/ 	.short	0x010a
        /*01e6*/ 	.byte	0x3f
	.zero		1


	//   ....[23]....
        /*01e8*/ 	.word	0x00006980
        /*01ec*/ 	.word	0x00000006
        /*01f0*/ 	.word	0x00000000
        /*01f4*/ 	.short	0x010a
        /*01f6*/ 	.byte	0x3f
	.zero		1


	//   ....[24]....
        /*01f8*/ 	.word	0x00006a10
        /*01fc*/ 	.word	0x00000003
        /*0200*/ 	.word	0x00000000
        /*0204*/ 	.short	0x010a
        /*0206*/ 	.byte	0x3f
	.zero		1


	//   ....[25]....
        /*0208*/ 	.word	0x00006a80
        /*020c*/ 	.word	0x00000009
        /*0210*/ 	.word	0x00000000
        /*0214*/ 	.short	0x010a
        /*0216*/ 	.byte	0x3f
	.zero		1


	//   ....[26]....
        /*0218*/ 	.word	0x00006ae0
        /*021c*/ 	.word	0x0000000d
        /*0220*/ 	.word	0x00000000
        /*0224*/ 	.short	0x010a
        /*0226*/ 	.byte	0x3f
	.zero		1


	//   ....[27]....
        /*0228*/ 	.word	0x00006bb0
        /*022c*/ 	.word	0x00000012
        /*0230*/ 	.word	0x00000028
        /*0234*/ 	.short	0x010a
        /*0236*/ 	.byte	0x3f
	.zero		1


	//   ....[28]....
        /*0238*/ 	.word	0x00006c80
        /*023c*/ 	.word	0x00000007
        /*0240*/ 	.word	0x00000000
        /*0244*/ 	.short	0x010a
        /*0246*/ 	.byte	0x3f
	.zero		1


	//   ....[29]....
        /*0248*/ 	.word	0x00006cd0
        /*024c*/ 	.word	0x00000008
        /*0250*/ 	.word	0x00000000
        /*0254*/ 	.short	0x010a
        /*0256*/ 	.byte	0x3f
	.zero		1


	//   ....[30]....
        /*0258*/ 	.word	0x00006d20
        /*025c*/ 	.word	0x00000009
        /*0260*/ 	.word	0x00000000
        /*0264*/ 	.short	0x010a
        /*0266*/ 	.byte	0x3f
	.zero		1


	//   ....[31]....
        /*0268*/ 	.word	0x00006d70
        /*026c*/ 	.word	0x00000006
        /*0270*/ 	.word	0x00000000
        /*0274*/ 	.short	0x010a
        /*0276*/ 	.byte	0x3f
	.zero		1


	//----- nvinfo : EIATTR_NUM_MBARRIERS
	.align		4
.L_28:
        /*0278*/ 	.byte	0x03, 0x38
        /*027a*/ 	.short	0x000c


	//----- nvinfo : EIATTR_EXIT_INSTR_OFFSETS
	.align		4
        /*027c*/ 	.byte	0x04, 0x1c
        /*027e*/ 	.short	(.L_30 - .L_29)


	//   ....[0]....
.L_29:
        /*0280*/ 	.word	0x000008f0


	//   ....[1]....
        /*0284*/ 	.word	0x000010d0


	//   ....[2]....
        /*0288*/ 	.word	0x00005460


	//   ....[3]....
        /*028c*/ 	.word	0x000059c0


	//   ....[4]....
        /*0290*/ 	.word	0x00006a60


	//----- nvinfo : EIATTR_MAX_THREADS
	.align		4
.L_30:
        /*0294*/ 	.byte	0x04, 0x05
        /*0296*/ 	.short	(.L_32 - .L_31)
.L_31:
        /*0298*/ 	.word	0x00000180
        /*029c*/ 	.word	0x00000001
        /*02a0*/ 	.word	0x00000001


	//----- nvinfo : EIATTR_CRS_STACK_SIZE
	.align		4
.L_32:
        /*02a4*/ 	.byte	0x04, 0x1e
        /*02a6*/ 	.short	(.L_34 - .L_33)
.L_33:
        /*02a8*/ 	.word	0x00000000


	//----- nvinfo : EIATTR_CBANK_PARAM_SIZE
	.align		4
.L_34:
        /*02ac*/ 	.byte	0x03, 0x19
        /*02ae*/ 	.short	0x0470


	//----- nvinfo : EIATTR_PARAM_CBANK
	.align		4
        /*02b0*/ 	.byte	0x04, 0x0a
        /*02b2*/ 	.short	(.L_36 - .L_35)
	.align		4
.L_35:
        /*02b4*/ 	.word	index@(.nv.constant0._ZN7cutlass13device_kernelINS_4gemm6kernel13GemmUniversalIN4cute5tupleIJiiiiEEENS1_10collective13CollectiveMmaINS1_37MainloopSm90TmaGmmaWarpSpecializedFP8ILi5ENS5_IJNS4_1CILi1EEENSA_ILi2EEESB_EEENS1_35KernelTmaWarpSpecializedCooperativeEEENS5_IJNSA_ILi128EEENSA_ILi64EEESH_EEENS_12float_e4m3_tENS5_IJlSB_lEEESJ_SK_NS4_8TiledMMAINS4_8MMA_AtomIJNS4_4SM904GMMA30MMA_64x64x32_F32E4M3E4M3_SS_TNILNSO_7ScaleInE1ELSQ_1EEEEEENS4_6LayoutINS5_IJSC_SB_SB_EEENS5_IJSB_NSA_ILi0EEESV_EEEEENS5_IJNS4_10UnderscoreESY_SY_EEEEENS4_23SM90_TMA_LOAD_MULTICASTENS4_14ComposedLayoutINS4_7SwizzleILi2ELi4ELi3EEENS4_18smem_ptr_flag_bitsILi8EEENST_INS5_IJNSA_ILi8EEESH_EEENS5_IJSH_SB_EEEEEEEvNS4_8identityENS4_13SM90_TMA_LOADES1B_vS1C_EENS_8epilogue10collective6detail29Sm90TmaWarpSpecializedAdapterINS1G_15DefaultEpilogueISJ_SK_SK_NS1F_6thread17LinearCombinationISJ_Li1EffLNS1K_9ScaleType4KindE0ELNS_15FloatRoundStyleE2ESJ_EENS1_15EpilogueDefaultEEEEEvvEEEEvNT_6ParamsE)
        /*02b8*/ 	.short	0x0210
        /*02ba*/ 	.short	0x0470


	//----- nvinfo : EIATTR_SW_WAR
	.align		4
.L_36:
        /*02bc*/ 	.byte	0x04, 0x36
        /*02be*/ 	.short	(.L_38 - .L_37)
.L_37:
        /*02c0*/ 	.word	0x00000008
.L_38:


//--------------------- .nv.callgraph             --------------------------
	.section	.nv.callgraph,"",@"SHT_CUDA_CALLGRAPH"
	.align	4
	.sectionentsize	8
	.align		4
        /*0000*/ 	.word	0x00000000
	.align		4
        /*0004*/ 	.word	0xffffffff
	.align		4
        /*0008*/ 	.word	0x00000000
	.align		4
        /*000c*/ 	.word	0xfffffffe
	.align		4
        /*0010*/ 	.word	0x00000000
	.align		4
        /*0014*/ 	.word	0xfffffffd
	.align		4
        /*0018*/ 	.word	0x00000000
	.align		4
        /*001c*/ 	.word	0xfffffffc


//--------------------- .nv.constant4             --------------------------
	.section	.nv.constant4,"a",@progbits
	.align	8
	.align		8
.nv.constant4:
        /*0000*/ 	.dword	_ZN39_INTERNAL_9dd95c9d_4_k_cu_c51cfc84_48794cuda3std3__45__cpo5beginE
	.align		8
        /*0008*/ 	.dword	_ZN39_INTERNAL_9dd95c9d_4_k_cu_c51cfc84_48794cuda3std3__45__cpo3endE
	.align		8
        /*0010*/ 	.dword	_ZN39_INTERNAL_9dd95c9d_4_k_cu_c51cfc84_48794cuda3std3__45__cpo6cbeginE
	.align		8
        /*0018*/ 	.dword	_ZN39_INTERNAL_9dd95c9d_4_k_cu_c51cfc84_48794cuda3std3__45__cpo4cendE
	.align		8
        /*0020*/ 	.dword	_ZN39_INTERNAL_9dd95c9d_4_k_cu_c51cfc84_48794cuda3std3__441_GLOBAL__N__9dd95c9d_4_k_cu_c51cfc84_48796ignoreE
	.align		8
        /*0028*/ 	.dword	_ZN39_INTERNAL_9dd95c9d_4_k_cu_c51cfc84_48794cuda3std3__419piecewise_constructE
	.align		8
        /*0030*/ 	.dword	_ZN39_INTERNAL_9dd95c9d_4_k_cu_c51cfc84_48794cuda3std3__48in_placeE
	.align		8
        /*0038*/ 	.dword	_ZN39_INTERNAL_9dd95c9d_4_k_cu_c51cfc84_48794cuda3std6ranges3__45__cpo4swapE
	.align		8
        /*0040*/ 	.dword	_ZN39_INTERNAL_9dd95c9d_4_k_cu_c51cfc84_48794cuda3std6ranges3__45__cpo9iter_moveE
	.align		8
        /*0048*/ 	.dword	_ZN39_INTERNAL_9dd95c9d_4_k_cu_c51cfc84_48794cute7productE
	.align		8
        /*0050*/ 	.dword	_ZN39_INTERNAL_9dd95c9d_4_k_cu_c51cfc84_48794cute1_E


//--------------------- .text._ZN7cutlass13device_kernelINS_4gemm6kernel13GemmUniversalIN4cute5tupleIJiiiiEEENS1_10collective13CollectiveMmaINS1_37MainloopSm90TmaGmmaWarpSpecializedFP8ILi5ENS5_IJNS4_1CILi1EEENSA_ILi2EEESB_EEENS1_35KernelTmaWarpSpecializedCooperativeEEENS5_IJNSA_ILi128EEENSA_ILi64EEESH_EEENS_12float_e4m3_tENS5_IJlSB_lEEESJ_SK_NS4_8TiledMMAINS4_8MMA_AtomIJNS4_4SM904GMMA30MMA_64x64x32_F32E4M3E4M3_SS_TNILNSO_7ScaleInE1ELSQ_1EEEEEENS4_6LayoutINS5_IJSC_SB_SB_EEENS5_IJSB_NSA_ILi0EEESV_EEEEENS5_IJNS4_10UnderscoreESY_SY_EEEEENS4_23SM90_TMA_LOAD_MULTICASTENS4_14ComposedLayoutINS4_7SwizzleILi2ELi4ELi3EEENS4_18smem_ptr_flag_bitsILi8EEENST_INS5_IJNSA_ILi8EEESH_EEENS5_IJSH_SB_EEEEEEEvNS4_8identityENS4_13SM90_TMA_LOADES1B_vS1C_EENS_8epilogue10collective6detail29Sm90TmaWarpSpecializedAdapterINS1G_15DefaultEpilogueISJ_SK_SK_NS1F_6thread17LinearCombinationISJ_Li1EffLNS1K_9ScaleType4KindE0ELNS_15FloatRoundStyleE2ESJ_EENS1_15EpilogueDefaultEEEEEvvEEEEvNT_6ParamsE --------------------------
	.section	.text._ZN7cutlass13device_kernelINS_4gemm6kernel13GemmUniversalIN4cute5tupleIJiiiiEEENS1_10collective13CollectiveMmaINS1_37MainloopSm90TmaGmmaWarpSpecializedFP8ILi5ENS5_IJNS4_1CILi1EEENSA_ILi2EEESB_EEENS1_35KernelTmaWarpSpecializedCooperativeEEENS5_IJNSA_ILi128EEENSA_ILi64EEESH_EEENS_12float_e4m3_tENS5_IJlSB_lEEESJ_SK_NS4_8TiledMMAINS4_8MMA_AtomIJNS4_4SM904GMMA30MMA_64x64x32_F32E4M3E4M3_SS_TNILNSO_7ScaleInE1ELSQ_1EEEEEENS4_6LayoutINS5_IJSC_SB_SB_EEENS5_IJSB_NSA_ILi0EEESV_EEEEENS5_IJNS4_10UnderscoreESY_SY_EEEEENS4_23SM90_TMA_LOAD_MULTICASTENS4_14ComposedLayoutINS4_7SwizzleILi2ELi4ELi3EEENS4_18smem_ptr_flag_bitsILi8EEENST_INS5_IJNSA_ILi8EEESH_EEENS5_IJSH_SB_EEEEEEEvNS4_8identityENS4_13SM90_TMA_LOADES1B_vS1C_EENS_8epilogue10collective6detail29Sm90TmaWarpSpecializedAdapterINS1G_15DefaultEpilogueISJ_SK_SK_NS1F_6thread17LinearCombinationISJ_Li1EffLNS1K_9ScaleType4KindE0ELNS_15FloatRoundStyleE2ESJ_EENS1_15EpilogueDefaultEEEEEvvEEEEvNT_6ParamsE,"ax",@progbits
	.align	128
.text._ZN7cutlass13device_kernelINS_4gemm6kernel13GemmUniversalIN4cute5tupleIJiiiiEEENS1_10collective13CollectiveMmaINS1_37MainloopSm90TmaGmmaWarpSpecializedFP8ILi5ENS5_IJNS4_1CILi1EEENSA_ILi2EEESB_EEENS1_35KernelTmaWarpSpecializedCooperativeEEENS5_IJNSA_ILi128EEENSA_ILi64EEESH_EEENS_12float_e4m3_tENS5_IJlSB_lEEESJ_SK_NS4_8TiledMMAINS4_8MMA_AtomIJNS4_4SM904GMMA30MMA_64x64x32_F32E4M3E4M3_SS_TNILNSO_7ScaleInE1ELSQ_1EEEEEENS4_6LayoutINS5_IJSC_SB_SB_EEENS5_IJSB_NSA_ILi0EEESV_EEEEENS5_IJNS4_10UnderscoreESY_SY_EEEEENS4_23SM90_TMA_LOAD_MULTICASTENS4_14ComposedLayoutINS4_7SwizzleILi2ELi4ELi3EEENS4_18smem_ptr_flag_bitsILi8EEENST_INS5_IJNSA_ILi8EEESH_EEENS5_IJSH_SB_EEEEEEEvNS4_8identityENS4_13SM90_TMA_LOADES1B_vS1C_EENS_8epilogue10collective6detail29Sm90TmaWarpSpecializedAdapterINS1G_15DefaultEpilogueISJ_SK_SK_NS1F_6thread17LinearCombinationISJ_Li1EffLNS1K_9ScaleType4KindE0ELNS_15FloatRoundStyleE2ESJ_EENS1_15EpilogueDefaultEEEEEvvEEEEvNT_6ParamsE:
        .type           _ZN7cutlass13device_kernelINS_4gemm6kernel13GemmUniversalIN4cute5tupleIJiiiiEEENS1_10collective13CollectiveMmaINS1_37MainloopSm90TmaGmmaWarpSpecializedFP8ILi5ENS5_IJNS4_1CILi1EEENSA_ILi2EEESB_EEENS1_35KernelTmaWarpSpecializedCooperativeEEENS5_IJNSA_ILi128EEENSA_ILi64EEESH_EEENS_12float_e4m3_tENS5_IJlSB_lEEESJ_SK_NS4_8TiledMMAINS4_8MMA_AtomIJNS4_4SM904GMMA30MMA_64x64x32_F32E4M3E4M3_SS_TNILNSO_7ScaleInE1ELSQ_1EEEEEENS4_6LayoutINS5_IJSC_SB_SB_EEENS5_IJSB_NSA_ILi0EEESV_EEEEENS5_IJNS4_10UnderscoreESY_SY_EEEEENS4_23SM90_TMA_LOAD_MULTICASTENS4_14ComposedLayoutINS4_7SwizzleILi2ELi4ELi3EEENS4_18smem_ptr_flag_bitsILi8EEENST_INS5_IJNSA_ILi8EEESH_EEENS5_IJSH_SB_EEEEEEEvNS4_8identityENS4_13SM90_TMA_LOADES1B_vS1C_EENS_8epilogue10collective6detail29Sm90TmaWarpSpecializedAdapterINS1G_15DefaultEpilogueISJ_SK_SK_NS1F_6thread17LinearCombinationISJ_Li1EffLNS1K_9ScaleType4KindE0ELNS_15FloatRoundStyleE2ESJ_EENS1_15EpilogueDefaultEEEEEvvEEEEvNT_6ParamsE,@function
        .size           _ZN7cutlass13device_kernelINS_4gemm6kernel13GemmUniversalIN4cute5tupleIJiiiiEEENS1_10collective13CollectiveMmaINS1_37MainloopSm90TmaGmmaWarpSpecializedFP8ILi5ENS5_IJNS4_1CILi1EEENSA_ILi2EEESB_EEENS1_35KernelTmaWarpSpecializedCooperativeEEENS5_IJNSA_ILi128EEENSA_ILi64EEESH_EEENS_12float_e4m3_tENS5_IJlSB_lEEESJ_SK_NS4_8TiledMMAINS4_8MMA_AtomIJNS4_4SM904GMMA30MMA_64x64x32_F32E4M3E4M3_SS_TNILNSO_7ScaleInE1ELSQ_1EEEEEENS4_6LayoutINS5_IJSC_SB_SB_EEENS5_IJSB_NSA_ILi0EEESV_EEEEENS5_IJNS4_10UnderscoreESY_SY_EEEEENS4_23SM90_TMA_LOAD_MULTICASTENS4_14ComposedLayoutINS4_7SwizzleILi2ELi4ELi3EEENS4_18smem_ptr_flag_bitsILi8EEENST_INS5_IJNSA_ILi8EEESH_EEENS5_IJSH_SB_EEEEEEEvNS4_8identityENS4_13SM90_TMA_LOADES1B_vS1C_EENS_8epilogue10collective6detail29Sm90TmaWarpSpecializedAdapterINS1G_15DefaultEpilogueISJ_SK_SK_NS1F_6thread17LinearCombinationISJ_Li1EffLNS1K_9ScaleType4KindE0ELNS_15FloatRoundStyleE2ESJ_EENS1_15EpilogueDefaultEEEEEvvEEEEvNT_6ParamsE,(.L_x_144 - _ZN7cutlass13device_kernelINS_4gemm6kernel13GemmUniversalIN4cute5tupleIJiiiiEEENS1_10collective13CollectiveMmaINS1_37MainloopSm90TmaGmmaWarpSpecializedFP8ILi5ENS5_IJNS4_1CILi1EEENSA_ILi2EEESB_EEENS1_35KernelTmaWarpSpecializedCooperativeEEENS5_IJNSA_ILi128EEENSA_ILi64EEESH_EEENS_12float_e4m3_tENS5_IJlSB_lEEESJ_SK_NS4_8TiledMMAINS4_8MMA_AtomIJNS4_4SM904GMMA30MMA_64x64x32_F32E4M3E4M3_SS_TNILNSO_7ScaleInE1ELSQ_1EEEEEENS4_6LayoutINS5_IJSC_SB_SB_EEENS5_IJSB_NSA_ILi0EEESV_EEEEENS5_IJNS4_10UnderscoreESY_SY_EEEEENS4_23SM90_TMA_LOAD_MULTICASTENS4_14ComposedLayoutINS4_7SwizzleILi2ELi4ELi3EEENS4_18smem_ptr_flag_bitsILi8EEENST_INS5_IJNSA_ILi8EEESH_EEENS5_IJSH_SB_EEEEEEEvNS4_8identityENS4_13SM90_TMA_LOADES1B_vS1C_EENS_8epilogue10collective6detail29Sm90TmaWarpSpecializedAdapterINS1G_15DefaultEpilogueISJ_SK_SK_NS1F_6thread17LinearCombinationISJ_Li1EffLNS1K_9ScaleType4KindE0ELNS_15FloatRoundStyleE2ESJ_EENS1_15EpilogueDefaultEEEEEvvEEEEvNT_6ParamsE)
        .other          _ZN7cutlass13device_kernelINS_4gemm6kernel13GemmUniversalIN4cute5tupleIJiiiiEEENS1_10collective13CollectiveMmaINS1_37MainloopSm90TmaGmmaWarpSpecializedFP8ILi5ENS5_IJNS4_1CILi1EEENSA_ILi2EEESB_EEENS1_35KernelTmaWarpSpecializedCooperativeEEENS5_IJNSA_ILi128EEENSA_ILi64EEESH_EEENS_12float_e4m3_tENS5_IJlSB_lEEESJ_SK_NS4_8TiledMMAINS4_8MMA_AtomIJNS4_4SM904GMMA30MMA_64x64x32_F32E4M3E4M3_SS_TNILNSO_7ScaleInE1ELSQ_1EEEEEENS4_6LayoutINS5_IJSC_SB_SB_EEENS5_IJSB_NSA_ILi0EEESV_EEEEENS5_IJNS4_10UnderscoreESY_SY_EEEEENS4_23SM90_TMA_LOAD_MULTICASTENS4_14ComposedLayoutINS4_7SwizzleILi2ELi4ELi3EEENS4_18smem_ptr_flag_bitsILi8EEENST_INS5_IJNSA_ILi8EEESH_EEENS5_IJSH_SB_EEEEEEEvNS4_8identityENS4_13SM90_TMA_LOADES1B_vS1C_EENS_8epilogue10collective6detail29Sm90TmaWarpSpecializedAdapterINS1G_15DefaultEpilogueISJ_SK_SK_NS1F_6thread17LinearCombinationISJ_Li1EffLNS1K_9ScaleType4KindE0ELNS_15FloatRoundStyleE2ESJ_EENS1_15EpilogueDefaultEEEEEvvEEEEvNT_6ParamsE,@"STO_CUDA_ENTRY STV_DEFAULT"
_ZN7cutlass13device_kernelINS_4gemm6kernel13GemmUniversalIN4cute5tupleIJiiiiEEENS1_10collective13CollectiveMmaINS1_37MainloopSm90TmaGmmaWarpSpecializedFP8ILi5ENS5_IJNS4_1CILi1EEENSA_ILi2EEESB_EEENS1_35KernelTmaWarpSpecializedCooperativeEEENS5_IJNSA_ILi128EEENSA_ILi64EEESH_EEENS_12float_e4m3_tENS5_IJlSB_lEEESJ_SK_NS4_8TiledMMAINS4_8MMA_AtomIJNS4_4SM904GMMA30MMA_64x64x32_F32E4M3E4M3_SS_TNILNSO_7ScaleInE1ELSQ_1EEEEEENS4_6LayoutINS5_IJSC_SB_SB_EEENS5_IJSB_NSA_ILi0EEESV_EEEEENS5_IJNS4_10UnderscoreESY_SY_EEEEENS4_23SM90_TMA_LOAD_MULTICASTENS4_14ComposedLayoutINS4_7SwizzleILi2ELi4ELi3EEENS4_18smem_ptr_flag_bitsILi8EEENST_INS5_IJNSA_ILi8EEESH_EEENS5_IJSH_SB_EEEEEEEvNS4_8identityENS4_13SM90_TMA_LOADES1B_vS1C_EENS_8epilogue10collective6detail29Sm90TmaWarpSpecializedAdapterINS1G_15DefaultEpilogueISJ_SK_SK_NS1F_6thread17LinearCombinationISJ_Li1EffLNS1K_9ScaleType4KindE0ELNS_15FloatRoundStyleE2ESJ_EENS1_15EpilogueDefaultEEEEEvvEEEEvNT_6ParamsE:
[----:B------:R-:W-:Y:S01]  /*0000*/  LDC R1, c[0x0][0x28] ;  /* 0x00000a00ff017b82 */ /* 0x000fe20000000800 */
[----:B------:R-:W0:Y:S01]  /*0010*/  S2R R0, SR_TID.X ;  /* 0x0000000000007919 */ /* 0x000e220000002100 */
[----:B------:R-:W-:Y:S01]  /*0020*/  ELECT P0, URZ, PT ;  /* 0x00000000003f782f */ /* 0x000fe20003800000 */
[----:B------:R-:W-:Y:S01]  /*0030*/  BSSY B0, `(.L_x_0) ;  /* 0x000000f000007945 */ /* 0x000fe20003800000 */
[--C-:B0-----:R-:W-:Y:S02]  /*0040*/  SHF.R.U32.HI R2, RZ, 0x5, R0.reuse ;  /* 0x00000005ff027819 */ /* 0x101fe40000011600 */
[----:B------:R-:W-:-:S03]  /*0050*/  SHF.R.U32.HI R4, RZ, 0x7, R0 ;  /* 0x00000007ff047819 */ /* 0x000fc60000011600 */
[----:B------:R-:W0:Y:S04]  /*0060*/  SHFL.IDX PT, R3, R2, RZ, 0x1f ;  /* 0x00001fff02037589 */ /* 0x000e2800000e0000 */
[----:B------:R-:W1:Y:S01]  /*0070*/  SHFL.IDX PT, R4, R4, RZ, 0x1f ;  /* 0x00001fff04047589 */ /* 0x000e6200000e0000 */
[----:B0-----:R-:W-:-:S13]  /*0080*/  ISETP.NE.OR P0, PT, R3, RZ, !P0 ;  /* 0x000000ff0300720c */ /* 0x001fda0004705670 */
[----:B-1----:R-:W-:Y:S05]  /*0090*/  @P0 BRA `(.L_x_1) ;  /* 0x0000000000200947 */ /* 0x002fea0003800000 */
[----:B------:R-:W-:Y:S02]  /*00a0*/  ULDC.64 UR4, c[0x0][0x198] ;  /* 0x0000660000047ab9 */ /* 0x000fe40000000a00 */
[----:B------:R-:W-:Y:S02]  /*00b0*/  UIADD3 UR6, UP0, UR4, 0xf0, URZ ;  /* 0x000000f004067890 */ /* 0x000fe4000ff1e03f */
[----:B------:R-:W-:Y:S02]  /*00c0*/  UIADD3 UR4, UP1, UR4, 0x1f0, URZ ;  /* 0x000001f004047890 */ /* 0x000fe4000ff3e03f */
[----:B------:R-:W-:Y:S02]  /*00d0*/  UIADD3.X UR7, URZ, UR5, URZ, UP0, !UPT ;  /* 0x000000053f077290 */ /* 0x000fe400087fe43f */
[----:B------:R-:W-:-:S07]  /*00e0*/  UIADD3.X UR5, URZ, UR5, URZ, UP1, !UPT ;  /* 0x000000053f057290 */ /* 0x000fce0008ffe43f */
[----:B------:R0:W-:Y:S02]  /*00f0*/  UTMACCTL.PF [UR6] ;  /* 0x00000000060079b9 */ /* 0x0001e40008040000 */
[----:B------:R0:W-:Y:S02]  /*0100*/  UTMACCTL.PF [UR4] ;  /* 0x00000000040079b9 */ /* 0x0001e40008040000 */
[----:B0-----:R-:W-:Y:S01]  /*0110*/  NOP ;  /* 0x0000000000007918 */ /* 0x001fe20000000000 */
.L_x_1:
[----:B------:R-:W-:Y:S05]  /*0120*/  BSYNC B0 ;  /* 0x0000000000007941 */ /* 0x000fea0003800000 */
.L_x_0:
[----:B------:R-:W0:Y:S02]  /*0130*/  SHFL.IDX PT, R5, R2, RZ, 0x1f ;  /* 0x00001fff02057589 */ /* 0x000e2400000e0000 */
[----:B0-----:R-:W-:-:S13]  /*0140*/  ISETP.NE.AND P0, PT, R5, RZ, PT ;  /* 0x000000ff0500720c */ /* 0x001fda0003f05270 */
[----:B------:R-:W-:Y:S05]  /*0150*/  @P0 BRA `(.L_x_2) ;  /* 0x0000000000600947 */ /* 0x000fea0003800000 */
[----:B------:R-:W0:Y:S01]  /*0160*/  S2UR UR8, SR_CgaCtaId ;  /* 0x00000000000879c3 */ /* 0x000e220000008800 */
[----:B------:R-:W-:Y:S01]  /*0170*/  UMOV UR4, 0x400 ;  /* 0x0000040000047882 */ /* 0x000fe20000000000 */
[----:B------:R-:W-:Y:S01]  /*0180*/  UMOV UR5, 0x1 ;  /* 0x0000000100057882 */ /* 0x000fe20000000000 */
[----:B------:R-:W-:Y:S01]  /*0190*/  UMOV UR6, 0x4 ;  /* 0x0000000400067882 */ /* 0x000fe20000000000 */
[----:B------:R-:W-:Y:S01]  /*01a0*/  ELECT P0, URZ, PT ;  /* 0x00000000003f782f */ /* 0x000fe20003800000 */
[----:B------:R-:W-:-:S04]  /*01b0*/  UIADD3 UR6, -UR6, 0x100000, URZ ;  /* 0x0010000006067890 */ /* 0x000fc8000fffe13f */
[----:B------:R-:W-:Y:S02]  /*01c0*/  USHF.L.U32 UR7, UR6, 0xb, URZ ;  /* 0x0000000b06077899 */ /* 0x000fe4000800063f */
[----:B------:R-:W-:Y:S02]  /*01d0*/  USHF.L.U32 UR6, UR6, 0x1, URZ ;  /* 0x0000000106067899 */ /* 0x000fe4000800063f */
[----:B0-----:R-:W-:Y:S02]  /*01e0*/  ULEA UR8, UR8, UR4, 0x18 ;  /* 0x0000000408087291 */ /* 0x001fe4000f8ec03f */
[----:B------:R-:W-:-:S04]  /*01f0*/  UIADD3 UR4, -UR5, 0x100000, URZ ;  /* 0x0010000005047890 */ /* 0x000fc8000fffe13f */
[----:B------:R-:W-:Y:S02]  /*0200*/  USHF.L.U32 UR5, UR4, 0xb, URZ ;  /* 0x0000000b04057899 */ /* 0x000fe4000800063f */
[----:B------:R-:W-:Y:S01]  /*0210*/  USHF.L.U32 UR4, UR4, 0x1, URZ ;  /* 0x0000000104047899 */ /* 0x000fe2000800063f */
[----:B------:R-:W0:Y:S11]  /*0220*/  FENCE.VIEW.ASYNC.S ;  /* 0x00000000000073c6 */ /* 0x000e360000000000 */
[----:B0-----:R0:W1:Y:S01]  /*0230*/  SYNCS.EXCH.64 URZ, [UR8], UR4 ;  /* 0x00000004083f75b2 */ /* 0x0010620008000100 */
[----:B------:R0:W2:Y:S01]  /*0240*/  SYNCS.EXCH.64 URZ, [UR8+0x28], UR6 ;  /* 0x00002806083f75b2 */ /* 0x0000a20008000100 */
[----:B------:R0:W3:Y:S01]  /*0250*/  SYNCS.EXCH.64 URZ, [UR8+0x8], UR4 ;  /* 0x00000804083f75b2 */ /* 0x0000e20008000100 */
[----:B------:R0:W4:Y:S01]  /*0260*/  SYNCS.EXCH.64 URZ, [UR8+0x30], UR6 ;  /* 0x00003006083f75b2 */ /* 0x0001220008000100 */
[----:B------:R0:W0:Y:S01]  /*0270*/  SYNCS.EXCH.64 URZ, [UR8+0x10], UR4 ;  /* 0x00001004083f75b2 */ /* 0x0000220008000100 */
[----:B------:R0:W0:Y:S01]  /*0280*/  SYNCS.EXCH.64 URZ, [UR8+0x38], UR6 ;  /* 0x00003806083f75b2 */ /* 0x0000220008000100 */
[----:B------:R0:W0:Y:S01]  /*0290*/  SYNCS.EXCH.64 URZ, [UR8+0x18], UR4 ;  /* 0x00001804083f75b2 */ /* 0x0000220008000100 */
[----:B------:R0:W0:Y:S01]  /*02a0*/  SYNCS.EXCH.64 URZ, [UR8+0x40], UR6 ;  /* 0x00004006083f75b2 */ /* 0x0000220008000100 */
[----:B------:R0:W0:Y:S01]  /*02b0*/  SYNCS.EXCH.64 URZ, [UR8+0x20], UR4 ;  /* 0x00002004083f75b2 */ /* 0x0000220008000100 */
[----:B------:R0:W0:Y:S01]  /*02c0*/  SYNCS.EXCH.64 URZ, [UR8+0x48], UR6 ;  /* 0x00004806083f75b2 */ /* 0x0000220008000100 */
[----:B------:R-:W-:Y:S01]  /*02d0*/  NOP ;  /* 0x0000000000007918 */ /* 0x000fe20000000000 */
.L_x_2:
[----:B------:R-:W5:Y:S01]  /*02e0*/  SHFL.IDX PT, R2, R2, RZ, 0x1f ;  /* 0x00001fff02027589 */ /* 0x000f6200000e0000 */
[----:B------:R-:W-:Y:S01]  /*02f0*/  SHF.R.S32.HI R7, RZ, 0x1f, R0 ;  /* 0x0000001fff077819 */ /* 0x000fe20000011400 */
[----:B0-----:R-:W0:Y:S01]  /*0300*/  S2UR UR8, SR_CTAID.X ;  /* 0x00000000000879c3 */ /* 0x001e220000002500 */
[----:B------:R-:W-:Y:S01]  /*0310*/  ELECT P0, URZ, PT ;  /* 0x00000000003f782f */ /* 0x000fe20003800000 */
[----:B------:R-:W1:Y:S01]  /*0320*/  S2R R8, SR_CTAID.Y ;  /* 0x0000000000087919 */ /* 0x000e620000002600 */
[----:B------:R-:W-:Y:S01]  /*0330*/  LEA.HI R7, R7, R0, RZ, 0x7 ;  /* 0x0000000007077211 */ /* 0x000fe200078f38ff */
[----:B------:R-:W-:Y:S01]  /*0340*/  ULDC UR4, c[0x0][0x154] ;  /* 0x0000550000047ab9 */ /* 0x000fe20000000800 */
[----:B------:R-:W-:Y:S01]  /*0350*/  NOP ;  /* 0x0000000000007918 */ /* 0x000fe20000000000 */
[----:B------:R-:W-:Y:S01]  /*0360*/  NOP ;  /* 0x0000000000007918 */ /* 0x000fe20000000000 */
[----:B------:R-:W-:Y:S01]  /*0370*/  LOP3.LUT R7, R7, 0xffffff80, RZ, 0xc0, !PT ;  /* 0xffffff8007077812 */ /* 0x000fe200078ec0ff */
[----:B------:R-:W2:Y:S04]  /*0380*/  LDC R14, c[0x0][0x140] ;  /* 0x00005000ff0e7b82 */ /* 0x000ea80000000800 */
[----:B------:R-:W-:-:S04]  /*0390*/  IMAD.IADD R7, R0, 0x1, -R7 ;  /* 0x0000000100077824 */ /* 0x000fc800078e0a07 */
[----:B------:R-:W3:Y:S01]  /*03a0*/  LDC R17, c[0x0][0x148] ;  /* 0x00005200ff117b82 */ /* 0x000ee20000000800 */
[----:B------:R-:W-:Y:S02]  /*03b0*/  SHF.R.S32.HI R6, RZ, 0x1f, R7 ;  /* 0x0000001fff067819 */ /* 0x000fe40000011407 */
[----:B------:R-:W-:Y:S02]  /*03c0*/  LOP3.LUT P2, RZ, R7, 0x7, RZ, 0xc0, !PT ;  /* 0x0000000707ff7812 */ /* 0x000fe4000784c0ff */
[----:B------:R-:W-:Y:S02]  /*03d0*/  LEA.HI R6, R6, R7, RZ, 0x3 ;  /* 0x0000000706067211 */ /* 0x000fe400078f18ff */
[----:B-----5:R-:W-:Y:S01]  /*03e0*/  ISETP.NE.OR P0, PT, R2, RZ, !P0 ;  /* 0x000000ff0200720c */ /* 0x020fe20004705670 */
[----:B------:R-:W5:Y:S01]  /*03f0*/  LDC R12, c[0x0][0x144] ;  /* 0x00005100ff0c7b82 */ /* 0x000f620000000800 */
[--C-:B------:R-:W-:Y:S02]  /*0400*/  SHF.R.S32.HI R2, RZ, 0x3, R6.reuse ;  /* 0x00000003ff027819 */ /* 0x100fe40000011406 */
[----:B------:R-:W-:-:S02]  /*0410*/  SHF.R.S32.HI R11, RZ, 0x1f, R6 ;  /* 0x0000001fff0b7819 */ /* 0x000fc40000011406 */
[----:B------:R-:W-:Y:S02]  /*0420*/  SHF.R.S32.HI R6, RZ, 0x1f, R5 ;  /* 0x0000001fff067819 */ /* 0x000fe40000011405 */
[----:B------:R-:W-:Y:S02]  /*0430*/  LEA.HI R11, R11, R2, RZ, 0x2 ;  /* 0x000000020b0b7211 */ /* 0x000fe400078f10ff */
[----:B------:R-:W-:Y:S02]  /*0440*/  LEA.HI R6, R6, R5, RZ, 0x2 ;  /* 0x0000000506067211 */ /* 0x000fe400078f10ff */
[----:B-1----:R-:W-:Y:S01]  /*0450*/  I2FP.F32.U32 R10, R8 ;  /* 0x00000008000a7245 */ /* 0x002fe20000201000 */
[----:B------:R-:W-:Y:S01]  /*0460*/  VOTEU.ALL UP0, P0 ;  /* 0x00000000003f7886 */ /* 0x000fe20000000000 */
[----:B------:R-:W-:Y:S01]  /*0470*/  LOP3.LUT R6, R6, 0x3ffffffc, RZ, 0xc0, !PT ;  /* 0x3ffffffc06067812 */ /* 0x000fe200078ec0ff */
[----:B------:R-:W-:Y:S01]  /*0480*/  VOTEU.ALL UP1, P0 ;  /* 0x00000000003f7886 */ /* 0x000fe20000020000 */
[----:B------:R-:W-:Y:S01]  /*0490*/  LOP3.LUT R11, R11, 0xfffffffc, RZ, 0xc0, !PT ;  /* 0xfffffffc0b0b7812 */ /* 0x000fe200078ec0ff */
[----:B------:R-:W-:Y:S01]  /*04a0*/  FMUL R13, R10, UR4 ;  /* 0x000000040a0d7c20 */ /* 0x000fe20008400000 */
[----:B------:R-:W1:Y:S01]  /*04b0*/  @!UP0 S2UR UR7, SR_CgaCtaId ;  /* 0x00000000000789c3 */ /* 0x000e620000008800 */
[----:B------:R-:W-:Y:S01]  /*04c0*/  IMAD.IADD R6, R5, 0x1, -R6 ;  /* 0x0000000105067824 */ /* 0x000fe200078e0a06 */
[----:B0-----:R-:W-:Y:S01]  /*04d0*/  I2FP.F32.U32 R5, UR8 ;  /* 0x0000000800057c45 */ /* 0x001fe20008201000 */
[----:B------:R-:W-:Y:S01]  /*04e0*/  ULDC UR4, c[0x0][0x150] ;  /* 0x0000540000047ab9 */ /* 0x000fe20000000800 */
[----:B------:R-:W-:Y:S01]  /*04f0*/  IMAD.IADD R11, R2, 0x1, -R11 ;  /* 0x00000001020b7824 */ /* 0x000fe200078e0a0b */
[----:B------:R-:W-:Y:S01]  /*0500*/  SHF.R.S32.HI R2, RZ, 0x1f, R3 ;  /* 0x0000001fff027819 */ /* 0x000fe20000011403 */
[----:B------:R-:W0:Y:S01]  /*0510*/  F2I.U32.TRUNC.NTZ R13, R13 ;  /* 0x0000000d000d7305 */ /* 0x000e22000020f000 */
[----:B------:R-:W-:Y:S01]  /*0520*/  FMUL R10, R5, UR4 ;  /* 0x00000004050a7c20 */ /* 0x000fe20008400000 */
[----:B------:R-:W-:Y:S01]  /*0530*/  IMAD R6, R6, 0x4, R11 ;  /* 0x0000000406067824 */ /* 0x000fe200078e020b */
[----:B------:R-:W-:Y:S01]  /*0540*/  LEA.HI R2, R2, R3, RZ, 0x2 ;  /* 0x0000000302027211 */ /* 0x000fe200078f10ff */
[----:B------:R-:W-:Y:S01]  /*0550*/  UMOV UR4, 0x20 ;  /* 0x0000002000047882 */ /* 0x000fe20000000000 */
[----:B------:R-:W-:Y:S01]  /*0560*/  @!UP0 UMOV UR6, 0x400 ;  /* 0x0000040000068882 */ /* 0x000fe20000000000 */
[----:B------:R-:W-:Y:S01]  /*0570*/  IMAD.SHL.U32 R5, R6, 0x4, RZ ;  /* 0x0000000406057824 */ /* 0x000fe200078e00ff */
[----:B------:R-:W-:Y:S01]  /*0580*/  LOP3.LUT R2, R2, 0xfffffffc, RZ, 0xc0, !PT ;  /* 0xfffffffc02027812 */ /* 0x000fe200078ec0ff */
[----:B------:R-:W4:Y:S01]  /*0590*/  F2I.U32.TRUNC.NTZ R10, R10 ;  /* 0x0000000a000a7305 */ /* 0x000f22000020f000 */
[----:B------:R-:W-:-:S04]  /*05a0*/  @!UP0 UIADD3 UR4, -UR4, 0x100000, URZ ;  /* 0x0010000004048890 */ /* 0x000fc8000fffe13f */
[----:B------:R-:W-:Y:S02]  /*05b0*/  @!UP0 USHF.L.U32 UR5, UR4, 0xb, URZ ;  /* 0x0000000b04058899 */ /* 0x000fe4000800063f */
[----:B------:R-:W-:Y:S01]  /*05c0*/  @!UP0 USHF.L.U32 UR4, UR4, 0x1, URZ ;  /* 0x0000000104048899 */ /* 0x000fe2000800063f */
[----:B--2---:R-:W-:Y:S01]  /*05d0*/  ISETP.EQ.U32.AND P3, PT, R14, 0x1, PT ;  /* 0x000000010e00780c */ /* 0x004fe20003f62070 */
[----:B------:R-:W-:Y:S01]  /*05e0*/  VIADD R14, R4, 0xffffffff ;  /* 0xffffffff040e7836 */ /* 0x000fe20000000000 */
[----:B------:R-:W-:Y:S01]  /*05f0*/  LOP3.LUT R6, R6, 0xc, R5, 0x78, !PT ;  /* 0x0000000c06067812 */ /* 0x000fe200078e7805 */
[----:B------:R-:W-:Y:S02]  /*0600*/  IMAD.IADD R3, R3, 0x1, -R2 ;  /* 0x0000000103037824 */ /* 0x000fe400078e0a02 */
[----:B0-----:R-:W-:Y:S01]  /*0610*/  IMAD.MOV R20, RZ, RZ, -R13 ;  /* 0x000000ffff147224 */ /* 0x001fe200078e0a0d */
[----:B------:R-:W-:Y:S01]  /*0620*/  ISETP.GE.U32.AND P5, PT, R14, 0x2, PT ;  /* 0x000000020e00780c */ /* 0x000fe20003fa6070 */
[----:B-1----:R-:W-:Y:S01]  /*0630*/  @!UP0 ULEA UR6, UR7, UR6, 0x18 ;  /* 0x0000000607068291 */ /* 0x002fe2000f8ec03f */
[----:B------:R-:W-:Y:S01]  /*0640*/  ISETP.NE.AND P1, PT, R3, 0x3, PT ;  /* 0x000000030300780c */ /* 0x000fe20003f25270 */
[----:B---3--:R-:W-:Y:S01]  /*0650*/  IMAD R5, R17, R20, R8 ;  /* 0x0000001411057224 */ /* 0x008fe200078e0208 */
[----:B------:R-:W-:Y:S01]  /*0660*/  VOTEU.ALL UP0, P0 ;  /* 0x00000000003f7886 */ /* 0x000fe20000000000 */
[----:B------:R-:W-:Y:S01]  /*0670*/  ISETP.LT.U32.AND P0, PT, R6, 0x2, !P2 ;  /* 0x000000020600780c */ /* 0x000fe20005701070 */
[----:B----4-:R-:W-:Y:S01]  /*0680*/  IMAD.MOV R7, RZ, RZ, -R10 ;  /* 0x000000ffff077224 */ /* 0x010fe200078e0a0a */
[----:B------:R-:W-:-:S02]  /*0690*/  ISETP.EQ.OR P1, PT, R3, RZ, !P1 ;  /* 0x000000ff0300720c */ /* 0x000fc40004f22670 */
[----:B------:R-:W-:Y:S01]  /*06a0*/  ISETP.NE.AND P4, PT, R5, R6, PT ;  /* 0x000000060500720c */ /* 0x000fe20003f85270 */
[----:B-----5:R-:W-:Y:S01]  /*06b0*/  IMAD R7, R12, R7, UR8 ;  /* 0x000000080c077e24 */ /* 0x020fe2000f8e0207 */
[C---:B------:R-:W-:Y:S01]  /*06c0*/  ISETP.EQ.AND P1, PT, R4.reuse, RZ, P1 ;  /* 0x000000ff0400720c */ /* 0x040fe20000f22270 */
[----:B------:R-:W0:Y:S02]  /*06d0*/  FENCE.VIEW.ASYNC.S ;  /* 0x00000000000073c6 */ /* 0x000e240000000000 */
[----:B0-----:R0:W1:Y:S01]  /*06e0*/  @!UP0 SYNCS.EXCH.64 URZ, [UR6+0x60], UR4 ;  /* 0x00006004063f85b2 */ /* 0x0010620008000100 */
[----:B------:R-:W-:Y:S02]  /*06f0*/  ISETP.NE.AND P2, PT, R4, RZ, PT ;  /* 0x000000ff0400720c */ /* 0x000fe40003f45270 */
[----:B------:R-:W-:Y:S02]  /*0700*/  ISETP.EQ.OR P4, PT, R7, RZ, !P4 ;  /* 0x000000ff0700720c */ /* 0x000fe40006782670 */
[----:B------:R-:W-:-:S02]  /*0710*/  SEL R2, RZ, 0x1, !P1 ;  /* 0x00000001ff027807 */ /* 0x000fc40004800000 */
[----:B------:R-:W-:Y:S02]  /*0720*/  PLOP3.LUT P0, PT, P0, P4, PT, 0x80, 0x0 ;  /* 0x000000000000781c */ /* 0x000fe40000709070 */
[----:B------:R-:W-:Y:S01]  /*0730*/  SEL R2, R2, 0x2, P5 ;  /* 0x0000000202027807 */ /* 0x000fe20002800000 */
[----:B------:R0:W2:Y:S01]  /*0740*/  @!UP1 SYNCS.EXCH.64 URZ, [UR6+0x68], UR4 ;  /* 0x00006804063f95b2 */ /* 0x0000a20008000100 */
[----:B------:R-:W-:Y:S01]  /*0750*/  NOP ;  /* 0x0000000000007918 */ /* 0x000fe20000000000 */
[----:B------:R-:W-:Y:S08]  /*0760*/  @!P3 BRA `(.L_x_3) ;  /* 0x000000000008b947 */ /* 0x000ff00003800000 */
[----:B-12---:R-:W-:Y:S01]  /*0770*/  UCGABAR_ARV ;  /* 0x00000000000079c7 */ /* 0x006fe20008000000 */
[----:B------:R-:W-:Y:S05]  /*0780*/  BRA `(.L_x_4) ;  /* 0x0000000000047947 */ /* 0x000fea0003800000 */
.L_x_3:
[----:B-12---:R-:W-:Y:S01]  /*0790*/  NOP ;  /* 0x0000000000007918 */ /* 0x006fe20000000000 */
.L_x_4:
[----:B------:R-:W1:Y:S01]  /*07a0*/  LDC R4, c[0x0][0x65c] ;  /* 0x00019700ff047b82 */ /* 0x000e620000000800 */
[----:B------:R-:W-:Y:S01]  /*07b0*/  IMAD.MOV.U32 R5, RZ, RZ, RZ ;  /* 0x000000ffff057224 */ /* 0x000fe200078e00ff */
[----:B-1----:R-:W-:Y:S01]  /*07c0*/  ISETP.NE.AND P4, PT, R4, 0x1, PT ;  /* 0x000000010400780c */ /* 0x002fe20003f85270 */
[----:B------:R-:W-:-:S12]  /*07d0*/  IMAD.U32 R4, RZ, RZ, UR8 ;  /* 0x00000008ff047e24 */ /* 0x000fd8000f8e00ff */
[----:B------:R-:W1:Y:S01]  /*07e0*/  @P4 LDC R13, c[0x0][0x10] ;  /* 0x00000400ff0d4b82 */ /* 0x000e620000000800 */
[----:B------:R-:W-:Y:S02]  /*07f0*/  @P4 IMAD.MOV.U32 R9, RZ, RZ, RZ ;  /* 0x000000ffff094224 */ /* 0x000fe400078e00ff */
[----:B------:R-:W-:-:S05]  /*0800*/  @P4 IMAD.MOV.U32 R15, RZ, RZ, RZ ;  /* 0x000000ffff0f4224 */ /* 0x000fca00078e00ff */
[----:B------:R-:W2:Y:S01]  /*0810*/  @!P4 LDC R11, c[0x0][0xc] ;  /* 0x00000300ff0bcb82 */ /* 0x000ea20000000800 */
[----:B-1----:R-:W-:-:S04]  /*0820*/  @P4 IMAD.WIDE.U32 R12, R13, UR8, R8 ;  /* 0x000000080d0c4c25 */ /* 0x002fc8000f8e0008 */
[----:B--2---:R-:W-:-:S04]  /*0830*/  @!P4 IMAD.WIDE.U32 R10, R8, R11, R4 ;  /* 0x0000000b080ac225 */ /* 0x004fc800078e0004 */
[----:B------:R-:W-:Y:S02]  /*0840*/  @P4 IMAD.MOV.U32 R4, RZ, RZ, R12 ;  /* 0x000000ffff044224 */ /* 0x000fe400078e000c */
[----:B------:R-:W-:Y:S02]  /*0850*/  @P4 IMAD.IADD R5, R13, 0x1, R15 ;  /* 0x000000010d054824 */ /* 0x000fe400078e020f */
[----:B------:R-:W-:Y:S02]  /*0860*/  @!P4 IMAD.MOV.U32 R4, RZ, RZ, R10 ;  /* 0x000000ffff04c224 */ /* 0x000fe400078e000a */
[----:B------:R-:W-:Y:S01]  /*0870*/  @!P4 IMAD.MOV.U32 R5, RZ, RZ, R11 ;  /* 0x000000ffff05c224 */ /* 0x000fe200078e000b */
[----:B------:R-:W-:Y:S06]  /*0880*/  @!P3 BRA `(.L_x_5) ;  /* 0x00000000000cb947 */ /* 0x000fec0003800000 */
[----:B------:R-:W-:Y:S01]  /*0890*/  UCGABAR_WAIT ;  /* 0x0000000000007dc7 */ /* 0x000fe20008000000 */
[----:B------:R-:W-:Y:S01]  /*08a0*/  CCTL.IVALL ;  /* 0x00000000ff00798f */ /* 0x000fe20002000000 */
[----:B------:R-:W-:Y:S05]  /*08b0*/  BRA `(.L_x_6) ;  /* 0x0000000000047947 */ /* 0x000fea0003800000 */
.L_x_5:
[----:B------:R-:W-:Y:S06]  /*08c0*/  BAR.SYNC.DEFER_BLOCKING 0x0 ;  /* 0x0000000000007b1d */ /* 0x000fec0000010000 */
.L_x_6:
[----:B------:R-:W-:Y:S05]  /*08d0*/  @!P2 BRA `(.L_x_7) ;  /* 0x0000004800e4a947 */ /* 0x000fea0003800000 */
[----:B------:R-:W-:-:S13]  /*08e0*/  ISETP.GT.U32.AND P1, PT, R14, 0x1, PT ;  /* 0x000000010e00780c */ /* 0x000fda0003f24070 */
[----:B0-----:R-:W-:Y:S05]  /*08f0*/  @P1 EXIT ;  /* 0x000000000000194d */ /* 0x001fea0003800000 */
[----:B------:R-:W-:Y:S01]  /*0900*/  ULDC.64 UR4, c[0x0][0x650] ;  /* 0x0001940000047ab9 */ /* 0x000fe20000000a00 */
[----:B------:R-:W-:Y:S01]  /*0910*/  PRMT R10, RZ, 0x7610, R10 ;  /* 0x00007610ff0a7816 */ /* 0x000fe2000000000a */
[----:B------:R-:W-:Y:S01]  /*0920*/  IMAD.MOV.U32 R11, RZ, RZ, -0x1 ;  /* 0xffffffffff0b7424 */ /* 0x000fe200078e00ff */
[----:B------:R-:W-:Y:S01]  /*0930*/  ISETP.GE.U32.AND P1, PT, R4, UR4, PT ;  /* 0x0000000404007c0c */ /* 0x000fe2000bf26070 */
[----:B------:R-:W-:Y:S02]  /*0940*/  IMAD.MOV.U32 R12, RZ, RZ, -0x1 ;  /* 0xffffffffff0c7424 */ /* 0x000fe400078e00ff */
[----:B------:R-:W-:Y:S01]  /*0950*/  IMAD.MOV.U32 R71, RZ, RZ, -0x1 ;  /* 0xffffffffff477424 */ /* 0x000fe200078e00ff */
[----:B------:R-:W-:-:S13]  /*0960*/  ISETP.GE.U32.AND.EX P1, PT, R5, UR5, PT, P1 ;  /* 0x0000000505007c0c */ /* 0x000fda000bf26110 */
[----:B------:R-:W-:Y:S05]  /*0970*/  @P1 BRA `(.L_x_8) ;  /* 0x0000000400241947 */ /* 0x000fea0003800000 */
[----:B------:R-:W0:Y:S01]  /*0980*/  LDC.64 R22, c[0x0][0x628] ;  /* 0x00018a00ff167b82 */ /* 0x000e220000000a00 */
[----:B------:R-:W-:Y:S02]  /*0990*/  IMAD.MOV.U32 R10, RZ, RZ, R4 ;  /* 0x000000ffff0a7224 */ /* 0x000fe400078e0004 */
[----:B------:R-:W-:-:S05]  /*09a0*/  IMAD.MOV.U32 R11, RZ, RZ, R5 ;  /* 0x000000ffff0b7224 */ /* 0x000fca00078e0005 */
[----:B------:R-:W1:Y:S08]  /*09b0*/  LDC R16, c[0x0][0x630] ;  /* 0x00018c00ff107b82 */ /* 0x000e700000000800 */
[----:B------:R-:W2:Y:S01]  /*09c0*/  LDC.64 R24, c[0x0][0x620] ;  /* 0x00018800ff187b82 */ /* 0x000ea20000000a00 */
[----:B0-----:R-:W-:-:S04]  /*09d0*/  ISETP.NE.U32.AND P1, PT, R22, RZ, PT ;  /* 0x000000ff1600720c */ /* 0x001fc80003f25070 */
[----:B------:R-:W-:-:S13]  /*09e0*/  ISETP.NE.AND.EX P1, PT, R23, RZ, PT, P1 ;  /* 0x000000ff1700720c */ /* 0x000fda0003f25310 */
[----:B-12---:R-:W-:Y:S05]  /*09f0*/  @!P1 BRA `(.L_x_9) ;  /* 0x0000000000289947 */ /* 0x006fea0003800000 */
[----:B------:R-:W0:Y:S02]  /*0a00*/  LDC R3, c[0x0][0x634] ;  /* 0x00018d00ff037b82 */ /* 0x000e240000000800 */
[----:B0-----:R-:W-:-:S05]  /*0a10*/  IADD3 R3, P1, R4, R3, RZ ;  /* 0x0000000304037210 */ /* 0x001fca0007f3e0ff */
[----:B------:R-:W-:-:S04]  /*0a20*/  IMAD.X R19, RZ, RZ, R5, P1 ;  /* 0x000000ffff137224 */ /* 0x000fc800008e0605 */
[----:B------:R-:W-:-:S04]  /*0a30*/  IMAD.WIDE.U32 R10, R19, R22, RZ ;  /* 0x00000016130a7225 */ /* 0x000fc800078e00ff */
[----:B------:R-:W-:-:S04]  /*0a40*/  IMAD.WIDE.U32 R12, P1, R3, R23, R10 ;  /* 0x00000017030c7225 */ /* 0x000fc8000782000a */
[----:B------:R-:W-:-:S04]  /*0a50*/  IMAD.WIDE.U32 R10, R3, R22, RZ ;  /* 0x00000016030a7225 */ /* 0x000fc800078e00ff */
[----:B------:R-:W-:Y:S01]  /*0a60*/  IMAD.X R15, RZ, RZ, RZ, P1 ;  /* 0x000000ffff0f7224 */ /* 0x000fe200008e06ff */
[----:B------:R-:W-:Y:S01]  /*0a70*/  IADD3 RZ, P1, R11, R12, RZ ;  /* 0x0000000c0bff7210 */ /* 0x000fe20007f3e0ff */
[----:B------:R-:W-:-:S04]  /*0a80*/  IMAD.MOV.U32 R14, RZ, RZ, R13 ;  /* 0x000000ffff0e7224 */ /* 0x000fc800078e000d */
[----:B------:R-:W-:-:S08]  /*0a90*/  IMAD.WIDE.U32.X R10, R19, R23, R14, P1 ;  /* 0x00000017130a7225 */ /* 0x000fd000008e040e */
.L_x_9:
[----:B------:R-:W0:Y:S01]  /*0aa0*/  LDC.64 R28, c[0x0][0x640] ;  /* 0x00019000ff1c7b82 */ /* 0x000e220000000a00 */
[--C-:B------:R-:W-:Y:S01]  /*0ab0*/  SHF.R.U64 R71, R10, R16, R11.reuse ;  /* 0x000000100a477219 */ /* 0x100fe2000000120b */
[----:B------:R-:W-:Y:S01]  /*0ac0*/  IMAD R20, R17, R20, R8 ;  /* 0x0000001411147224 */ /* 0x000fe200078e0208 */
[----:B------:R-:W-:Y:S01]  /*0ad0*/  SHF.R.U32.HI R3, RZ, R16, R11 ;  /* 0x00000010ff037219 */ /* 0x000fe2000001160b */
[----:B------:R-:W-:Y:S01]  /*0ae0*/  IMAD.MOV.U32 R17, RZ, RZ, 0x1 ;  /* 0x00000001ff117424 */ /* 0x000fe200078e00ff */
[----:B------:R-:W-:-:S03]  /*0af0*/  IADD3 R9, P1, RZ, -R71, RZ ;  /* 0x80000047ff097210 */ /* 0x000fc60007f3e0ff */
[----:B------:R-:W1:Y:S02]  /*0b00*/  LDC R14, c[0x0][0x618] ;  /* 0x00018600ff0e7b82 */ /* 0x000e640000000800 */
[----:B------:R-:W-:Y:S02]  /*0b10*/  IMAD.X R3, RZ, RZ, ~R3, P1 ;  /* 0x000000ffff037224 */ /* 0x000fe400008e0e03 */
[----:B------:R-:W-:-:S04]  /*0b20*/  IMAD.WIDE.U32 R10, R9, R24, R4 ;  /* 0x00000018090a7225 */ /* 0x000fc800078e0004 */
[----:B------:R-:W2:Y:S01]  /*0b30*/  LDC R18, c[0x0][0x608] ;  /* 0x00018200ff127b82 */ /* 0x000ea20000000800 */
[----:B------:R-:W-:Y:S02]  /*0b40*/  IMAD R12, R3, R24, RZ ;  /* 0x00000018030c7224 */ /* 0x000fe400078e02ff */
[----:B------:R-:W-:Y:S02]  /*0b50*/  IMAD.MOV.U32 R3, RZ, RZ, -0x1 ;  /* 0xffffffffff037424 */ /* 0x000fe400078e00ff */
[----:B------:R-:W-:-:S03]  /*0b60*/  IMAD R9, R9, R25, R12 ;  /* 0x0000001909097224 */ /* 0x000fc600078e020c */
[----:B------:R-:W3:Y:S01]  /*0b70*/  LDC R26, c[0x0][0x658] ;  /* 0x00019600ff1a7b82 */ /* 0x000ee20000000800 */
[----:B------:R-:W-:Y:S01]  /*0b80*/  IMAD.IADD R9, R11, 0x1, R9 ;  /* 0x000000010b097824 */ /* 0x000fe200078e0209 */
[----:B0-----:R-:W-:-:S04]  /*0b90*/  ISETP.NE.U32.AND P1, PT, R28, RZ, PT ;  /* 0x000000ff1c00720c */ /* 0x001fc80003f25070 */
[----:B------:R-:W-:Y:S02]  /*0ba0*/  ISETP.NE.AND.EX P1, PT, R29, RZ, PT, P1 ;  /* 0x000000ff1d00720c */ /* 0x000fe40003f25310 */
[----:B------:R-:W0:Y:S01]  /*0bb0*/  LDC R22, c[0x0][0x600] ;  /* 0x00018000ff167b82 */ /* 0x000e220000000800 */
[-CC-:B-1----:R-:W-:Y:S02]  /*0bc0*/  SHF.R.U64 R16, R10, R14.reuse, R9.reuse ;  /* 0x0000000e0a107219 */ /* 0x182fe40000001209 */
[----:B------:R-:W-:-:S05]  /*0bd0*/  SHF.R.U32.HI R9, RZ, R14, R9 ;  /* 0x0000000eff097219 */ /* 0x000fca0000011609 */
[----:B------:R-:W1:Y:S01]  /*0be0*/  LDC R19, c[0x0][0x648] ;  /* 0x00019200ff137b82 */ /* 0x000e620000000800 */
[-CC-:B--2---:R-:W-:Y:S02]  /*0bf0*/  SHF.R.U64 R25, R16, R18.reuse, R9.reuse ;  /* 0x0000001210197219 */ /* 0x184fe40000001209 */
[----:B------:R-:W-:-:S05]  /*0c00*/  SHF.R.U32.HI R9, RZ, R18, R9 ;  /* 0x00000012ff097219 */ /* 0x000fca0000011609 */
[----:B------:R-:W2:Y:S01]  /*0c10*/  LDC R21, c[0x0][0x638] ;  /* 0x00018e00ff157b82 */ /* 0x000ea20000000800 */
[-CC-:B---3--:R-:W-:Y:S02]  /*0c20*/  SHF.R.U64 R18, R25, R26.reuse, R9.reuse ;  /* 0x0000001a19127219 */ /* 0x188fe40000001209 */
[-C--:B------:R-:W-:Y:S02]  /*0c30*/  SHF.L.U32 R3, R3, R26.reuse, RZ ;  /* 0x0000001a03037219 */ /* 0x080fe400000006ff */
[----:B------:R-:W-:Y:S01]  /*0c40*/  SHF.R.U32.HI R9, RZ, R26, R9 ;  /* 0x0000001aff097219 */ /* 0x000fe20000011609 */
[----:B------:R-:W-:Y:S01]  /*0c50*/  IMAD.MOV.U32 R8, RZ, RZ, R18 ;  /* 0x000000ffff087224 */ /* 0x000fe200078e0012 */
[----:B------:R-:W-:Y:S01]  /*0c60*/  LOP3.LUT R14, RZ, R3, RZ, 0x33, !PT ;  /* 0x00000003ff0e7212 */ /* 0x000fe200078e33ff */
[----:B------:R-:W3:Y:S01]  /*0c70*/  LDC R23, c[0x0][0x610] ;  /* 0x00018400ff177b82 */ /* 0x000ee20000000800 */
[----:B------:R-:W-:Y:S05]  /*0c80*/  @!P1 BRA `(.L_x_10) ;  /* 0x0000000000289947 */ /* 0x000fea0003800000 */
[----:B------:R-:W4:Y:S02]  /*0c90*/  LDC R3, c[0x0][0x64c] ;  /* 0x00019300ff037b82 */ /* 0x000f240000000800 */
[----:B----4-:R-:W-:-:S05]  /*0ca0*/  IADD3 R3, P1, R18, R3, RZ ;  /* 0x0000000312037210 */ /* 0x010fca0007f3e0ff */
        /* <DEDUP_REMOVED lines=8> */
.L_x_10:
[----:B-1----:R-:W-:Y:S01]  /*0d30*/  SHF.R.U64 R8, R8, R19, R9 ;  /* 0x0000001308087219 */ /* 0x002fe20000001209 */
[----:B0-----:R-:W-:Y:S01]  /*0d40*/  VIADD R9, R22, 0xffffffff ;  /* 0xffffffff16097836 */ /* 0x001fe20000000000 */
[----:B------:R-:W-:Y:S02]  /*0d50*/  SHF.L.U32 R3, R17, R26, RZ ;  /* 0x0000001a11037219 */ /* 0x000fe400000006ff */
[----:B------:R-:W-:Y:S01]  /*0d60*/  LOP3.LUT R14, R25, R14, RZ, 0xc0, !PT ;  /* 0x0000000e190e7212 */ /* 0x000fe200078ec0ff */
[----:B------:R-:W-:Y:S01]  /*0d70*/  IMAD.MOV R10, RZ, RZ, -R8 ;  /* 0x000000ffff0a7224 */ /* 0x000fe200078e0a08 */
[----:B------:R-:W-:-:S03]  /*0d80*/  SEL R7, R7, R20, !P4 ;  /* 0x0000001407077207 */ /* 0x000fc60006000000 */
[----:B------:R-:W-:Y:S01]  /*0d90*/  IMAD R14, R3, R8, R14 ;  /* 0x00000008030e7224 */ /* 0x000fe200078e020e */
[----:B------:R-:W-:Y:S01]  /*0da0*/  LOP3.LUT R8, R16, R9, RZ, 0xc0, !PT ;  /* 0x0000000910087212 */ /* 0x000fe200078ec0ff */
[----:B--2---:R-:W-:Y:S02]  /*0db0*/  IMAD R3, R10, R21, R18 ;  /* 0x000000150a037224 */ /* 0x004fe400078e0212 */
[----:B---3--:R-:W-:Y:S02]  /*0dc0*/  IMAD R7, R14, R23, R7 ;  /* 0x000000170e077224 */ /* 0x008fe400078e0207 */
[----:B------:R-:W-:Y:S02]  /*0dd0*/  IMAD R8, R3, R22, R8 ;  /* 0x0000001603087224 */ /* 0x000fe400078e0208 */
[----:B------:R-:W-:-:S03]  /*0de0*/  IMAD.MOV.U32 R10, RZ, RZ, 0x1 ;  /* 0x00000001ff0a7424 */ /* 0x000fc600078e00ff */
[----:B------:R-:W-:Y:S02]  /*0df0*/  SEL R12, R8, R7, !P4 ;  /* 0x00000007080c7207 */ /* 0x000fe40006000000 */
[----:B------:R-:W-:-:S07]  /*0e00*/  SEL R11, R7, R8, !P4 ;  /* 0x00000008070b7207 */ /* 0x000fce0006000000 */
.L_x_8:
[----:B------:R-:W-:-:S08]  /*0e10*/  NOP ;  /* 0x0000000000007918 */ /* 0x000fd00000000000 */
[----:B------:R-:W0:Y:S02]  /*0e20*/  USETMAXREG.TRY_ALLOC.CTAPOOL UP0, 0xe8 ;  /* 0x000000e8000079c8 */ /* 0x000e240008000600 */
[----:B0-----:R-:W-:-:S13]  /*0e30*/  PLOP3.LUT P1, PT, PT, PT, UP0, 0x80, 0x0 ;  /* 0x000000000000781c */ /* 0x001fda0003f2f008 */
[----:B------:R-:W-:Y:S05]  /*0e40*/  @!P1 BRA `(.L_x_8) ;  /* 0xfffffffc00f09947 */ /* 0x000fea000383ffff */
[----:B------:R-:W-:Y:S01]  /*0e50*/  ULDC.64 UR4, c[0x0][0x598] ;  /* 0x0001660000047ab9 */ /* 0x000fe20000000a00 */
[----:B------:R-:W-:Y:S01]  /*0e60*/  ULDC.64 UR16, c[0x0][0x208] ;  /* 0x0000820000107ab9 */ /* 0x000fe20000000a00 */
[----:B------:R-:W-:-:S04]  /*0e70*/  ISETP.NE.U32.AND P1, PT, RZ, UR4, PT ;  /* 0x00000004ff007c0c */ /* 0x000fc8000bf25070 */
[----:B------:R-:W-:-:S13]  /*0e80*/  ISETP.NE.AND.EX P1, PT, RZ, UR5, PT, P1 ;  /* 0x00000005ff007c0c */ /* 0x000fda000bf25310 */
[----:B------:R-:W-:Y:S05]  /*0e90*/  @!P1 BRA `(.L_x_11) ;  /* 0x00000000001c9947 */ /* 0x000fea0003800000 */
[----:B------:R-:W0:Y:S02]  /*0ea0*/  LDC.64 R8, c[0x0][0x598] ;  /* 0x00016600ff087b82 */ /* 0x000e240000000a00 */
[----:B0-----:R-:W2:Y:S02]  /*0eb0*/  LDG.E.64 R8, desc[UR16][R8.64] ;  /* 0x0000001008087981 */ /* 0x001ea4000c1e1b00 */
[----:B--2---:R-:W-:-:S04]  /*0ec0*/  ISETP.NE.U32.AND P1, PT, R8, RZ, PT ;  /* 0x000000ff0800720c */ /* 0x004fc80003f25070 */
[----:B------:R-:W-:-:S13]  /*0ed0*/  ISETP.NE.AND.EX P1, PT, R9, RZ, PT, P1 ;  /* 0x000000ff0900720c */ /* 0x000fda0003f25310 */
[----:B------:R-:W-:Y:S05]  /*0ee0*/  @!P1 BRA `(.L_x_11) ;  /* 0x0000000000089947 */ /* 0x000fea0003800000 */
[----:B------:R0:W5:Y:S01]  /*0ef0*/  LD.E R3, desc[UR16][R8.64] ;  /* 0x0000001008037980 */ /* 0x000162000c101900 */
[----:B------:R-:W-:Y:S05]  /*0f00*/  BRA `(.L_x_12) ;  /* 0x0000000000207947 */ /* 0x000fea0003800000 */
.L_x_11:
[----:B------:R-:W-:Y:S02]  /*0f10*/  ULDC.64 UR4, c[0x0][0x588] ;  /* 0x0001620000047ab9 */ /* 0x000fe40000000a00 */
[----:B------:R-:W-:-:S04]  /*0f20*/  ISETP.NE.U32.AND P1, PT, RZ, UR4, PT ;  /* 0x00000004ff007c0c */ /* 0x000fc8000bf25070 */
[----:B------:R-:W-:-:S13]  /*0f30*/  ISETP.NE.AND.EX P1, PT, RZ, UR5, PT, P1 ;  /* 0x00000005ff007c0c */ /* 0x000fda000bf25310 */
[----:B------:R-:W-:Y:S05]  /*0f40*/  @!P1 BRA `(.L_x_13) ;  /* 0x00000000000c9947 */ /* 0x000fea0003800000 */
[----:B------:R-:W0:Y:S02]  /*0f50*/  LDC.64 R8, c[0x0][0x588] ;  /* 0x00016200ff087b82 */ /* 0x000e240000000a00 */
[----:B0-----:R1:W5:Y:S01]  /*0f60*/  LDG.E R3, desc[UR16][R8.64] ;  /* 0x0000001008037981 */ /* 0x001362000c1e1900 */
[----:B------:R-:W-:Y:S05]  /*0f70*/  BRA `(.L_x_12) ;  /* 0x0000000000047947 */ /* 0x000fea0003800000 */
.L_x_13:
[----:B------:R-:W2:Y:S02]  /*0f80*/  LDC R3, c[0x0][0x580] ;  /* 0x00016000ff037b82 */ /* 0x000ea40000000800 */
.L_x_12:
[----:B------:R-:W-:Y:S02]  /*0f90*/  ULDC.64 UR4, c[0x0][0x5a0] ;  /* 0x0001680000047ab9 */ /* 0x000fe40000000a00 */
[----:B------:R-:W-:-:S04]  /*0fa0*/  ISETP.NE.U32.AND P1, PT, RZ, UR4, PT ;  /* 0x00000004ff007c0c */ /* 0x000fc8000bf25070 */
[----:B------:R-:W-:-:S13]  /*0fb0*/  ISETP.NE.AND.EX P1, PT, RZ, UR5, PT, P1 ;  /* 0x00000005ff007c0c */ /* 0x000fda000bf25310 */
[----:B------:R-:W-:Y:S05]  /*0fc0*/  @!P1 BRA `(.L_x_14) ;  /* 0x00000000001c9947 */ /* 0x000fea0003800000 */
[----:B01----:R-:W0:Y:S02]  /*0fd0*/  LDC.64 R8, c[0x0][0x5a0] ;  /* 0x00016800ff087b82 */ /* 0x003e240000000a00 */
[----:B0-----:R-:W3:Y:S02]  /*0fe0*/  LDG.E.64 R8, desc[UR16][R8.64] ;  /* 0x0000001008087981 */ /* 0x001ee4000c1e1b00 */
[----:B---3--:R-:W-:-:S04]  /*0ff0*/  ISETP.NE.U32.AND P1, PT, R8, RZ, PT ;  /* 0x000000ff0800720c */ /* 0x008fc80003f25070 */
[----:B------:R-:W-:-:S13]  /*1000*/  ISETP.NE.AND.EX P1, PT, R9, RZ, PT, P1 ;  /* 0x000000ff0900720c */ /* 0x000fda0003f25310 */
[----:B------:R-:W-:Y:S05]  /*1010*/  @!P1 BRA `(.L_x_14) ;  /* 0x0000000000089947 */ /* 0x000fea0003800000 */
[----:B------:R0:W5:Y:S01]  /*1020*/  LD.E R7, desc[UR16][R8.64] ;  /* 0x0000001008077980 */ /* 0x000162000c101900 */
[----:B------:R-:W-:Y:S05]  /*1030*/  BRA `(.L_x_15) ;  /* 0x0000000000207947 */ /* 0x000fea0003800000 */
.L_x_14:
[----:B------:R-:W-:Y:S02]  /*1040*/  ULDC.64 UR4, c[0x0][0x590] ;  /* 0x0001640000047ab9 */ /* 0x000fe40000000a00 */
[----:B------:R-:W-:-:S04]  /*1050*/  ISETP.NE.U32.AND P1, PT, RZ, UR4, PT ;  /* 0x00000004ff007c0c */ /* 0x000fc8000bf25070 */
[----:B------:R-:W-:-:S13]  /*1060*/  ISETP.NE.AND.EX P1, PT, RZ, UR5, PT, P1 ;  /* 0x00000005ff007c0c */ /* 0x000fda000bf25310 */
[----:B------:R-:W-:Y:S05]  /*1070*/  @!P1 BRA `(.L_x_16) ;  /* 0x00000000000c9947 */ /* 0x000fea0003800000 */
[----:B01----:R-:W0:Y:S02]  /*1080*/  LDC.64 R8, c[0x0][0x590] ;  /* 0x00016400ff087b82 */ /* 0x003e240000000a00 */
[----:B0-----:R1:W5:Y:S01]  /*1090*/  LDG.E R7, desc[UR16][R8.64] ;  /* 0x0000001008077981 */ /* 0x001362000c1e1900 */
[----:B------:R-:W-:Y:S05]  /*10a0*/  BRA `(.L_x_15) ;  /* 0x0000000000047947 */ /* 0x000fea0003800000 */
.L_x_16:
[----:B------:R-:W3:Y:S02]  /*10b0*/  LDC R7, c[0x0][0x584] ;  /* 0x00016100ff077b82 */ /* 0x000ee40000000800 */
.L_x_15:
[----:B------:R-:W-:-:S13]  /*10c0*/  LOP3.LUT P1, RZ, R10, 0xff, RZ, 0xc0, !PT ;  /* 0x000000ff0aff7812 */ /* 0x000fda000782c0ff */
[----:B------:R-:W-:Y:S05]  /*10d0*/  @!P1 EXIT ;  /* 0x000000000000994d */ /* 0x000fea0003800000 */
[----:B------:R-:W-:Y:S01]  /*10e0*/  ULDC UR4, c[0x0][0x28c] ;  /* 0x0000a30000047ab9 */ /* 0x000fe20000000800 */
[----:B------:R-:W-:Y:S01]  /*10f0*/  LOP3.LUT R81, R2, 0x1, RZ, 0xfc, !PT ;  /* 0x0000000102517812 */ /* 0x000fe200078efcff */
[----:B------:R-:W-:-:S04]  /*1100*/  UIADD3 UR4, UR4, 0x3f, URZ ;  /* 0x0000003f04047890 */ /* 0x000fc8000fffe03f */
[----:B------:R-:W-:-:S04]  /*1110*/  USHF.R.S32.HI UR5, URZ, 0x1f, UR4 ;  /* 0x0000001f3f057899 */ /* 0x000fc80008011404 */
[----:B------:R-:W-:-:S03]  /*1120*/  ULEA.HI UR5, UR5, UR4, URZ, 0x6 ;  /* 0x0000000405057291 */ /* 0x000fc6000f8f303f */
[----:B------:R-:W-:Y:S01]  /*1130*/  UMOV UR4, URZ ;  /* 0x0000003f00047c82 */ /* 0x000fe20008000000 */
[----:B------:R-:W-:-:S03]  /*1140*/  USHF.R.S32.HI UR9, URZ, 0x6, UR5 ;  /* 0x000000063f097899 */ /* 0x000fc60008011405 */
[----:B------:R-:W-:-:S09]  /*1150*/  UMOV UR5, URZ ;  /* 0x0000003f00057c82 */ /* 0x000fd20008000000 */
.L_x_107:
[----:B01----:R-:W-:Y:S01]  /*1160*/  LOP3.LUT R8, R0, 0x80, RZ, 0xc0, !PT ;  /* 0x0000008000087812 */ /* 0x003fe200078ec0ff */
[----:B------:R-:W0:Y:S01]  /*1170*/  S2UR UR13, SR_CgaCtaId ;  /* 0x00000000000d79c3 */ /* 0x000e220000008800 */
[----:B------:R-:W-:Y:S01]  /*1180*/  UMOV UR12, 0x400 ;  /* 0x00000400000c7882 */ /* 0x000fe20000000000 */
[----:B------:R-:W-:Y:S01]  /*1190*/  UMOV UR6, URZ ;  /* 0x0000003f00067c82 */ /* 0x000fe20008000000 */
[----:B------:R-:W-:Y:S01]  /*11a0*/  SHF.R.U32.HI R8, RZ, 0x7, R8 ;  /* 0x00000007ff087819 */ /* 0x000fe20000011608 */
[----:B------:R-:W-:Y:S01]  /*11b0*/  UMOV UR7, URZ ;  /* 0x0000003f00077c82 */ /* 0x000fe20008000000 */
[----:B------:R-:W-:Y:S01]  /*11c0*/  UMOV UR18, UR5 ;  /* 0x0000000500127c82 */ /* 0x000fe20008000000 */
[----:B------:R-:W-:Y:S02]  /*11d0*/  CS2R R14, SRZ ;  /* 0x00000000000e7805 */ /* 0x000fe4000001ff00 */
[----:B------:R-:W-:Y:S01]  /*11e0*/  CS2R R16, SRZ ;  /* 0x0000000000107805 */ /* 0x000fe2000001ff00 */
[----:B------:R-:W1:Y:S01]  /*11f0*/  LDC R9, c[0x0][0x28c] ;  /* 0x0000a300ff097b82 */ /* 0x000e620000000800 */
[----:B----4-:R-:W4:Y:S01]  /*1200*/  SHFL.IDX PT, R8, R8, RZ, 0x1f ;  /* 0x00001fff08087589 */ /* 0x010f2200000e0000 */
[----:B------:R-:W-:-:S02]  /*1210*/  CS2R R18, SRZ ;  /* 0x0000000000127805 */ /* 0x000fc4000001ff00 */
[----:B------:R-:W-:Y:S02]  /*1220*/  CS2R R20, SRZ ;  /* 0x0000000000147805 */ /* 0x000fe4000001ff00 */
[----:B------:R-:W-:Y:S02]  /*1230*/  CS2R R56, SRZ ;  /* 0x0000000000387805 */ /* 0x000fe4000001ff00 */
[----:B------:R-:W-:Y:S02]  /*1240*/  CS2R R58, SRZ ;  /* 0x00000000003a7805 */ /* 0x000fe4000001ff00 */
[----:B------:R-:W-:Y:S02]  /*1250*/  CS2R R60, SRZ ;  /* 0x00000000003c7805 */ /* 0x000fe4000001ff00 */
[----:B------:R-:W-:Y:S02]  /*1260*/  CS2R R62, SRZ ;  /* 0x00000000003e7805 */ /* 0x000fe4000001ff00 */
[----:B------:R-:W-:-:S02]  /*1270*/  CS2R R64, SRZ ;  /* 0x0000000000407805 */ /* 0x000fc4000001ff00 */
[----:B------:R-:W-:Y:S02]  /*1280*/  CS2R R66, SRZ ;  /* 0x0000000000427805 */ /* 0x000fe4000001ff00 */
[----:B------:R-:W-:Y:S01]  /*1290*/  CS2R R68, SRZ ;  /* 0x0000000000447805 */ /* 0x000fe2000001ff00 */
[----:B------:R-:W-:Y:S01]  /*12a0*/  IMAD.MOV.U32 R70, RZ, RZ, RZ ;  /* 0x000000ffff467224 */ /* 0x000fe200078e00ff */
[----:B------:R-:W-:Y:S02]  /*12b0*/  CS2R R72, SRZ ;  /* 0x0000000000487805 */ /* 0x000fe4000001ff00 */
[----:B------:R-:W-:Y:S02]  /*12c0*/  CS2R R74, SRZ ;  /* 0x00000000004a7805 */ /* 0x000fe4000001ff00 */
[----:B------:R-:W-:Y:S02]  /*12d0*/  CS2R R76, SRZ ;  /* 0x00000000004c7805 */ /* 0x000fe4000001ff00 */
[----:B------:R-:W-:Y:S01]  /*12e0*/  CS2R R78, SRZ ;  /* 0x00000000004e7805 */ /* 0x000fe2000001ff00 */
[----:B------:R-:W-:Y:S01]  /*12f0*/  IMAD.MOV.U32 R80, RZ, RZ, RZ ;  /* 0x000000ffff507224 */ /* 0x000fe200078e00ff */
[----:B------:R-:W-:Y:S01]  /*1300*/  CS2R R24, SRZ ;  /* 0x0000000000187805 */ /* 0x000fe2000001ff00 */
[----:B--2---:R-:W-:Y:S01]  /*1310*/  IMAD.U32 R22, RZ, RZ, UR4 ;  /* 0x00000004ff167e24 */ /* 0x004fe2000f8e00ff */
[----:B------:R-:W-:-:S02]  /*1320*/  CS2R R26, SRZ ;  /* 0x00000000001a7805 */ /* 0x000fc4000001ff00 */
[----:B------:R-:W-:Y:S02]  /*1330*/  CS2R R28, SRZ ;  /* 0x00000000001c7805 */ /* 0x000fe4000001ff00 */
[----:B------:R-:W-:Y:S02]  /*1340*/  CS2R R30, SRZ ;  /* 0x00000000001e7805 */ /* 0x000fe4000001ff00 */
[----:B------:R-:W-:Y:S02]  /*1350*/  CS2R R32, SRZ ;  /* 0x0000000000207805 */ /* 0x000fe4000001ff00 */
[----:B------:R-:W-:Y:S02]  /*1360*/  CS2R R34, SRZ ;  /* 0x0000000000227805 */ /* 0x000fe4000001ff00 */
[----:B-1----:R-:W-:Y:S02]  /*1370*/  ISETP.GE.AND P1, PT, R9, 0x1, PT ;  /* 0x000000010900780c */ /* 0x002fe40003f26270 */
[----:B------:R-:W-:-:S02]  /*1380*/  CS2R R36, SRZ ;  /* 0x0000000000247805 */ /* 0x000fc4000001ff00 */
[----:B----4-:R-:W-:Y:S02]  /*1390*/  R2UR UR8, R8 ;  /* 0x00000000080872ca */ /* 0x010fe400000e0000 */
[----:B------:R-:W-:Y:S02]  /*13a0*/  CS2R R38, SRZ ;  /* 0x0000000000267805 */ /* 0x000fe4000001ff00 */
[----:B------:R-:W-:Y:S02]  /*13b0*/  CS2R R40, SRZ ;  /* 0x0000000000287805 */ /* 0x000fe4000001ff00 */
[----:B------:R-:W-:Y:S02]  /*13c0*/  CS2R R42, SRZ ;  /* 0x00000000002a7805 */ /* 0x000fe4000001ff00 */
[----:B------:R-:W-:Y:S02]  /*13d0*/  CS2R R44, SRZ ;  /* 0x00000000002c7805 */ /* 0x000fe4000001ff00 */
[----:B------:R-:W-:-:S02]  /*13e0*/  CS2R R46, SRZ ;  /* 0x00000000002e7805 */ /* 0x000fc4000001ff00 */
[----:B------:R-:W-:Y:S02]  /*13f0*/  CS2R R48, SRZ ;  /* 0x0000000000307805 */ /* 0x000fe4000001ff00 */
[----:B------:R-:W-:Y:S02]  /*1400*/  CS2R R50, SRZ ;  /* 0x0000000000327805 */ /* 0x000fe4000001ff00 */
[----:B------:R-:W-:Y:S02]  /*1410*/  CS2R R52, SRZ ;  /* 0x0000000000347805 */ /* 0x000fe4000001ff00 */
[----:B------:R-:W-:Y:S01]  /*1420*/  CS2R R54, SRZ ;  /* 0x0000000000367805 */ /* 0x000fe2000001ff00 */
[----:B------:R-:W-:-:S04]  /*1430*/  ULEA.HI UR10, UR8, UR8, URZ, 0x1 ;  /* 0x00000008080a7291 */ /* 0x000fc8000f8f083f */
[----:B------:R-:W-:Y:S02]  /*1440*/  ULOP3.LUT UR11, UR10, 0xffffe, URZ, 0xc0, !UPT ;  /* 0x000ffffe0a0b7892 */ /* 0x000fe4000f8ec03f */
[----:B0-----:R-:W-:Y:S02]  /*1450*/  ULEA UR10, UR13, UR12, 0x18 ;  /* 0x0000000c0d0a7291 */ /* 0x001fe4000f8ec03f */
[----:B------:R-:W-:-:S03]  /*1460*/  UIADD3 UR11, UR8, -UR11, URZ ;  /* 0x8000000b080b7290 */ /* 0x000fc6000fffe03f */
[----:B------:R-:W-:Y:S01]  /*1470*/  UMOV UR8, URZ ;  /* 0x0000003f00087c82 */ /* 0x000fe20008000000 */
[----:B------:R-:W-:-:S04]  /*1480*/  ULEA UR11, UR11, UR10, 0xc ;  /* 0x0000000a0b0b7291 */ /* 0x000fc8000f8e603f */
[----:B------:R-:W-:-:S04]  /*1490*/  UIADD3 UR11, UR11, 0x100, URZ ;  /* 0x000001000b0b7890 */ /* 0x000fc8000fffe03f */
[----:B------:R-:W-:-:S04]  /*14a0*/  USHF.R.U32.HI UR11, URZ, 0x4, UR11 ;  /* 0x000000043f0b7899 */ /* 0x000fc8000801160b */
[----:B------:R-:W-:Y:S01]  /*14b0*/  ULOP3.LUT UR11, UR11, 0x3fff, URZ, 0xc0, !UPT ;  /* 0x00003fff0b0b7892 */ /* 0x000fe2000f8ec03f */
[----:B------:R-:W-:Y:S11]  /*14c0*/  @!P1 BRA `(.L_x_17) ;  /* 0x0000000400709947 */ /* 0x000ff60003800000 */
[----:B------:R-:W-:-:S13]  /*14d0*/  ISETP.NE.AND P2, PT, R81, 0x3, PT ;  /* 0x000000035100780c */ /* 0x000fda0003f45270 */
[----:B------:R-:W-:Y:S05]  /*14e0*/  @!P2 BRA `(.L_x_18) ;  /* 0x000000000004a947 */ /* 0x000fea0003800000 */
[----:B------:R-:W-:Y:S01]  /*14f0*/  BPT.TRAP 0x1 ;  /* 0x000000040000795c */ /* 0x000fe20000300000 */
.L_x_18:
[----:B------:R-:W-:Y:S01]  /*1500*/  ULEA UR6, UR5, UR10, 0x3 ;  /* 0x0000000a05067291 */ /* 0x000fe2000f8e183f */
[----:B------:R-:W-:-:S05]  /*1510*/  IMAD.U32 R8, RZ, RZ, UR4 ;  /* 0x00000004ff087e24 */ /* 0x000fca000f8e00ff */
[----:B------:R-:W-:-:S04]  /*1520*/  SHF.L.U32 R8, R8, 0x1f, RZ ;  /* 0x0000001f08087819 */ /* 0x000fc800000006ff */
[----:B------:R0:W1:Y:S01]  /*1530*/  SYNCS.PHASECHK.TRANS64.TRYWAIT P1, [UR6], R8 ;  /* 0x00000008ff0075a7 */ /* 0x0000620008020146 */
[----:B------:R-:W-:Y:S05]  /*1540*/  @!P2 BRA `(.L_x_19) ;  /* 0x000000000004a947 */ /* 0x000fea0003800000 */
[----:B------:R-:W-:Y:S01]  /*1550*/  BPT.TRAP 0x1 ;  /* 0x000000040000795c */ /* 0x000fe20000300000 */
.L_x_19:
[----:B-1----:R-:W-:Y:S05]  /*1560*/  @P1 BRA `(.L_x_20) ;  /* 0x0000000000081947 */ /* 0x002fea0003800000 */
[----:B------:R-:W1:Y:S02]  /*1570*/  SYNCS.PHASECHK.TRANS64.TRYWAIT P1, [UR6], R8 ;  /* 0x00000008ff0075a7 */ /* 0x000e640008020146 */
[----:B-1----:R-:W-:Y:S05]  /*1580*/  @!P1 BRA `(.L_x_21) ;  /* 0x0000005400389947 */ /* 0x002fea0003800000 */
.L_x_20:
[----:B------:R-:W-:Y:S01]  /*1590*/  UIADD3 UR6, UR10, 0xa100, URZ ;  /* 0x0000a1000a067890 */ /* 0x000fe2000fffe03f */
[----:B------:R-:W-:Y:S01]  /*15a0*/  WARPGROUP.ARRIVE ;  /* 0x00000000000079c5 */ /* 0x000fe20000000000 */
[----:B------:R-:W-:Y:S01]  /*15b0*/  ULOP3.LUT UR12, UR11, 0x10000, URZ, 0xfc, !UPT ;  /* 0x000100000b0c7892 */ /* 0x000fe2000f8efc3f */
[----:B------:R-:W-:Y:S01]  /*15c0*/  CS2R R14, SRZ ;  /* 0x00000000000e7805 */ /* 0x000fe2000001ff00 */
[----:B------:R-:W-:Y:S01]  /*15d0*/  USHF.R.U32.HI UR6, URZ, 0x4, UR6 ;  /* 0x000000043f067899 */ /* 0x000fe20008011606 */
[----:B------:R-:W-:Y:S01]  /*15e0*/  CS2R R16, SRZ ;  /* 0x0000000000107805 */ /* 0x000fe2000001ff00 */
[----:B------:R-:W-:Y:S01]  /*15f0*/  ULEA UR12, UR5, UR12, 0x9 ;  /* 0x0000000c050c7291 */ /* 0x000fe2000f8e483f */
[----:B------:R-:W-:Y:S01]  /*1600*/  CS2R R18, SRZ ;  /* 0x0000000000127805 */ /* 0x000fe2000001ff00 */
[----:B------:R-:W-:Y:S01]  /*1610*/  ULOP3.LUT UR6, UR6, 0x3fff, URZ, 0xc0, !UPT ;  /* 0x00003fff06067892 */ /* 0x000fe2000f8ec03f */
[----:B------:R-:W-:Y:S01]  /*1620*/  CS2R R20, SRZ ;  /* 0x0000000000147805 */ /* 0x000fe2000001ff00 */
[----:B------:R-:W-:Y:S01]  /*1630*/  UMOV UR13, 0x80000020 ;  /* 0x80000020000d7882 */ /* 0x000fe20000000000 */
[----:B------:R-:W-:Y:S01]  /*1640*/  UMOV UR15, 0x80000020 ;  /* 0x80000020000f7882 */ /* 0x000fe20000000000 */
[----:B------:R-:W-:Y:S01]  /*1650*/  ULOP3.LUT UR6, UR6, 0x10000, URZ, 0xfc, !UPT ;  /* 0x0001000006067892 */ /* 0x000fe2000f8efc3f */
[----:B------:R-:W-:Y:S01]  /*1660*/  CS2R R56, SRZ ;  /* 0x0000000000387805 */ /* 0x000fe2000001ff00 */
[----:B------:R-:W-:Y:S01]  /*1670*/  ULDC UR7, c[0x0][0x50c] ;  /* 0x0001430000077ab9 */ /* 0x000fe20000000800 */
[----:B------:R-:W-:Y:S01]  /*1680*/  CS2R R58, SRZ ;  /* 0x00000000003a7805 */ /* 0x000fe2000001ff00 */
[----:B------:R-:W-:Y:S01]  /*1690*/  ULEA UR14, UR5, UR6, 0x8 ;  /* 0x00000006050e7291 */ /* 0x000fe2000f8e403f */
[----:B------:R-:W-:Y:S01]  /*16a0*/  CS2R R60, SRZ ;  /* 0x00000000003c7805 */ /* 0x000fe2000001ff00 */
[----:B------:R-:W-:Y:S01]  /*16b0*/  UISETP.NE.AND UP0, UPT, UR7, 0x2, UPT ;  /* 0x000000020700788c */ /* 0x000fe2000bf05270 */
[----:B------:R-:W-:Y:S01]  /*16c0*/  CS2R R62, SRZ ;  /* 0x00000000003e7805 */ /* 0x000fe2000001ff00 */
[----:B------:R-:W-:Y:S01]  /*16d0*/  UMOV UR6, 0x2 ;  /* 0x0000000200067882 */ /* 0x000fe20000000000 */
[----:B------:R-:W-:Y:S01]  /*16e0*/  CS2R R64, SRZ ;  /* 0x0000000000407805 */ /* 0x000fe2000001ff00 */
[----:B------:R-:W-:Y:S01]  /*16f0*/  USEL UR7, URZ, 0x1, UP0 ;  /* 0x000000013f077887 */ /* 0x000fe20008000000 */
[----:B------:R-:W-:-:S02]  /*1700*/  CS2R R66, SRZ ;  /* 0x0000000000427805 */ /* 0x000fc4000001ff00 */
[----:B------:R-:W-:Y:S01]  /*1710*/  CS2R R68, SRZ ;  /* 0x0000000000447805 */ /* 0x000fe2000001ff00 */
[----:B------:R-:W-:Y:S01]  /*1720*/  QGMMA.64x64x32.F32.E4M3.E4M3 R24, gdesc[UR12], RZ, !UPT ;  /* 0x00e000000c1879f3 */ /* 0x000fe2000c7008ff */
[----:B------:R-:W-:Y:S01]  /*1730*/  UIADD3 UR12, UR12, 0x2, URZ ;  /* 0x000000020c0c7890 */ /* 0x000fe2000fffe03f */
[----:B------:R-:W-:Y:S01]  /*1740*/  IMAD.MOV.U32 R70, RZ, RZ, RZ ;  /* 0x000000ffff467224 */ /* 0x000fe200078e00ff */
[----:B------:R-:W-:Y:S01]  /*1750*/  ISETP.NE.AND P1, PT, RZ, UR7, PT ;  /* 0x00000007ff007c0c */ /* 0x000fe2000bf25270 */
[----:B------:R-:W-:Y:S01]  /*1760*/  UIADD3 UR14, UR14, 0x2, URZ ;  /* 0x000000020e0e7890 */ /* 0x000fe2000fffe03f */
[----:B------:R-:W-:Y:S01]  /*1770*/  CS2R R72, SRZ ;  /* 0x0000000000487805 */ /* 0x000fe2000001ff00 */
[----:B------:R-:W-:Y:S01]  /*1780*/  UMOV UR13, 0x80000020 ;  /* 0x80000020000d7882 */ /* 0x000fe20000000000 */
[----:B------:R-:W-:Y:S01]  /*1790*/  UMOV UR15, 0x80000020 ;  /* 0x80000020000f7882 */ /* 0x000fe20000000000 */
[----:B------:R-:W-:Y:S02]  /*17a0*/  CS2R R74, SRZ ;  /* 0x00000000004a7805 */ /* 0x000fe4000001ff00 */
[----:B------:R-:W-:-:S02]  /*17b0*/  CS2R R76, SRZ ;  /* 0x00000000004c7805 */ /* 0x000fc4000001ff00 */
[----:B------:R-:W-:Y:S01]  /*17c0*/  CS2R R78, SRZ ;  /* 0x00000000004e7805 */ /* 0x000fe2000001ff00 */
[----:B------:R-:W-:Y:S01]  /*17d0*/  IMAD.MOV.U32 R80, RZ, RZ, RZ ;  /* 0x000000ffff507224 */ /* 0x000fe200078e00ff */
[----:B------:R-:W-:Y:S02]  /*17e0*/  QGMMA.64x64x32.F32.E4M3.E4M3 R24, gdesc[UR12], R24, gsb0 ;  /* 0x00e000000c1879f3 */ /* 0x000fe40008000818 */
[----:B------:R-:W-:Y:S05]  /*17f0*/  @!P1 BRA `(.L_x_22) ;  /* 0x0000000000889947 */ /* 0x000fea0003800000 */
[----:B------:R-:W-:Y:S02]  /*1800*/  WARPGROUP.DEPBAR.LE gsb0, 0x0 ;  /* 0x00008000000079c5 */ /* 0x000fe40000010000 */
[----:B------:R-:W-:-:S01]  /*1810*/  FADD R79, RZ, R24 ;  /* 0x00000018ff4f7221 */ /* 0x000fc20000000000 */
[----:B------:R-:W-:Y:S01]  /*1820*/  FADD R80, RZ, R25 ;  /* 0x00000019ff507221 */ /* 0x000fe20000000000 */
        /* <DEDUP_REMOVED lines=30> */
[----:B------:R-:W-:-:S06]  /*1a10*/  UMOV UR6, URZ ;  /* 0x0000003f00067c82 */ /* 0x000fcc0008000000 */
.L_x_22:
[----:B------:R-:W-:-:S04]  /*1a20*/  UIADD3 UR18, UR5, 0x1, URZ ;  /* 0x0000000105127890 */ /* 0x000fc8000fffe03f */
[----:B------:R-:W-:-:S04]  /*1a30*/  UISETP.NE.AND UP0, UPT, UR18, 0x5, UPT ;  /* 0x000000051200788c */ /* 0x000fc8000bf05270 */
[----:B------:R-:W-:Y:S02]  /*1a40*/  USEL UR8, URZ, 0x1, UP0 ;  /* 0x000000013f087887 */ /* 0x000fe40008000000 */
[----:B------:R-:W-:Y:S02]  /*1a50*/  USEL UR18, UR18, URZ, UP0 ;  /* 0x0000003f12127287 */ /* 0x000fe40008000000 */
[----:B------:R-:W-:-:S06]  /*1a60*/  ULOP3.LUT UR8, UR4, UR8, URZ, 0x3c, !UPT ;  /* 0x0000000804087292 */ /* 0x000fcc000f8e3c3f */
[----:B------:R-:W-:Y:S01]  /*1a70*/  IMAD.U32 R22, RZ, RZ, UR8 ;  /* 0x00000008ff167e24 */ /* 0x000fe2000f8e00ff */
[----:B------:R-:W-:-:S06]  /*1a80*/  UMOV UR8, 0x1 ;  /* 0x0000000100087882 */ /* 0x000fcc0000000000 */
.L_x_17:
[----:B------:R-:W-:-:S04]  /*1a90*/  UISETP.LT.AND UP0, UPT, UR9, 0x1, UPT ;  /* 0x000000010900788c */ /* 0x000fc8000bf01270 */
[----:B------:R-:W-:-:S04]  /*1aa0*/  USEL UR12, UR9, 0x1, UP0 ;  /* 0x00000001090c7887 */ /* 0x000fc80008000000 */
[----:B------:R-:W-:-:S04]  /*1ab0*/  UIADD3 UR12, UR9, -UR12, URZ ;  /* 0x8000000c090c7290 */ /* 0x000fc8000fffe03f */
[----:B------:R-:W-:-:S06]  /*1ac0*/  UISETP.GE.AND UP0, UPT, UR12, 0x1, UPT ;  /* 0x000000010c00788c */ /* 0x000fcc000bf06270 */
[----:B------:R-:W-:-:S13]  /*1ad0*/  PLOP3.LUT P1, PT, PT, PT, UP0, 0x80, 0x0 ;  /* 0x000000000000781c */ /* 0x000fda0003f2f008 */
[----:B------:R-:W-:Y:S05]  /*1ae0*/  @!P1 BRA `(.L_x_23) ;  /* 0x0000000400849947 */ /* 0x000fea0003800000 */
[----:B01----:R-:W-:Y:S01]  /*1af0*/  IMAD.U32 R8, RZ, RZ, UR12 ;  /* 0x0000000cff087e24 */ /* 0x003fe2000f8e00ff */
[----:B------:R-:W-:Y:S01]  /*1b00*/  ULDC UR19, c[0x0][0x50c] ;  /* 0x0001430000137ab9 */ /* 0x000fe20000000800 */
[----:B------:R-:W-:-:S07]  /*1b10*/  IMAD.U32 R9, RZ, RZ, UR5 ;  /* 0x00000005ff097e24 */ /* 0x000fce000f8e00ff */
.L_x_31:
[----:B------:R-:W-:-:S13]  /*1b20*/  ISETP.NE.AND P2, PT, R81, 0x3, PT ;  /* 0x000000035100780c */ /* 0x000fda0003f45270 */
[----:B0-----:R-:W-:Y:S05]  /*1b30*/  @!P2 BRA `(.L_x_24) ;  /* 0x000000000004a947 */ /* 0x001fea0003800000 */
[----:B------:R-:W-:Y:S01]  /*1b40*/  BPT.TRAP 0x1 ;  /* 0x000000040000795c */ /* 0x000fe20000300000 */
.L_x_24:
[----:B------:R-:W0:Y:S01]  /*1b50*/  S2UR UR12, SR_CgaCtaId ;  /* 0x00000000000c79c3 */ /* 0x000e220000008800 */
[----:B------:R-:W-:Y:S01]  /*1b60*/  UMOV UR10, 0x400 ;  /* 0x00000400000a7882 */ /* 0x000fe20000000000 */
[----:B------:R-:W-:Y:S01]  /*1b70*/  SHF.L.U32 R10, R22, 0x1f, RZ ;  /* 0x0000001f160a7819 */ /* 0x000fe200000006ff */
[----:B0-----:R-:W-:-:S04]  /*1b80*/  ULEA UR10, UR12, UR10, 0x18 ;  /* 0x0000000a0c0a7291 */ /* 0x001fc8000f8ec03f */
[----:B------:R-:W-:-:S09]  /*1b90*/  ULEA UR12, UR18, UR10, 0x3 ;  /* 0x0000000a120c7291 */ /* 0x000fd2000f8e183f */
[----:B------:R0:W1:Y:S01]  /*1ba0*/  SYNCS.PHASECHK.TRANS64.TRYWAIT P1, [UR12], R10 ;  /* 0x0000000aff0075a7 */ /* 0x000062000802014c */
[----:B------:R-:W-:Y:S05]  /*1bb0*/  @!P2 BRA `(.L_x_25) ;  /* 0x000000000004a947 */ /* 0x000fea0003800000 */
[----:B------:R-:W-:Y:S01]  /*1bc0*/  BPT.TRAP 0x1 ;  /* 0x000000040000795c */ /* 0x000fe20000300000 */
.L_x_25:
[----:B-1----:R-:W-:Y:S05]  /*1bd0*/  @P1 BRA `(.L_x_26) ;  /* 0x0000000000081947 */ /* 0x002fea0003800000 */
[----:B------:R-:W1:Y:S02]  /*1be0*/  SYNCS.PHASECHK.TRANS64.TRYWAIT P1, [UR12], R10 ;  /* 0x0000000aff0075a7 */ /* 0x000e64000802014c */
[----:B-1----:R-:W-:Y:S05]  /*1bf0*/  @!P1 BRA `(.L_x_27) ;  /* 0x0000004c00b49947 */ /* 0x002fea0003800000 */
.L_x_26:
[----:B------:R-:W-:Y:S01]  /*1c00*/  UIADD3 UR12, UR10, 0xa100, URZ ;  /* 0x0000a1000a0c7890 */ /* 0x000fe2000fffe03f */
[----:B------:R-:W-:Y:S01]  /*1c10*/  WARPGROUP.ARRIVE ;  /* 0x00000000000079c5 */ /* 0x000fe20000000000 */
[----:B------:R-:W-:Y:S02]  /*1c20*/  UISETP.NE.AND UP0, UPT, UR7, URZ, UPT ;  /* 0x0000003f0700728c */ /* 0x000fe4000bf05270 */
[----:B------:R-:W-:Y:S02]  /*1c30*/  USHF.R.U32.HI UR12, URZ, 0x4, UR12 ;  /* 0x000000043f0c7899 */ /* 0x000fe4000801160c */
[----:B------:R-:W-:Y:S02]  /*1c40*/  USEL UR8, UR8, URZ, !UP0 ;  /* 0x0000003f08087287 */ /* 0x000fe4000c000000 */
[----:B------:R-:W-:Y:S02]  /*1c50*/  ULOP3.LUT UR7, UR12, 0x3fff, URZ, 0xc0, !UPT ;  /* 0x00003fff0c077892 */ /* 0x000fe4000f8ec03f */
[----:B------:R-:W-:-:S02]  /*1c60*/  ULOP3.LUT UR12, UR11, 0x10000, URZ, 0xfc, !UPT ;  /* 0x000100000b0c7892 */ /* 0x000fc4000f8efc3f */
[----:B------:R-:W-:Y:S02]  /*1c70*/  ULOP3.LUT UR7, UR7, 0x10000, URZ, 0xfc, !UPT ;  /* 0x0001000007077892 */ /* 0x000fe4000f8efc3f */
[----:B------:R-:W-:Y:S02]  /*1c80*/  UISETP.NE.U32.AND UP0, UPT, UR8, URZ, UPT ;  /* 0x0000003f0800728c */ /* 0x000fe4000bf05070 */
[----:B------:R-:W-:Y:S02]  /*1c90*/  ULEA UR12, UR18, UR12, 0x9 ;  /* 0x0000000c120c7291 */ /* 0x000fe4000f8e483f */
[----:B------:R-:W-:Y:S01]  /*1ca0*/  ULEA UR14, UR18, UR7, 0x8 ;  /* 0x00000007120e7291 */ /* 0x000fe2000f8e403f */
[----:B------:R-:W-:Y:S01]  /*1cb0*/  UMOV UR13, 0x80000020 ;  /* 0x80000020000d7882 */ /* 0x000fe20000000000 */
[----:B------:R-:W-:Y:S01]  /*1cc0*/  UMOV UR15, 0x80000020 ;  /* 0x80000020000f7882 */ /* 0x000fe20000000000 */
[----:B------:R-:W-:-:S06]  /*1cd0*/  UIADD3 UR6, UR6, 0x2, URZ ;  /* 0x0000000206067890 */ /* 0x000fcc000fffe03f */
[----:B------:R-:W-:Y:S01]  /*1ce0*/  QGMMA.64x64x32.F32.E4M3.E4M3 R24, gdesc[UR12], R24, UP0 ;  /* 0x00e000000c1879f3 */ /* 0x000fe2000bf00818 */
[----:B------:R-:W-:Y:S02]  /*1cf0*/  UIADD3 UR12, UR12, 0x2, URZ ;  /* 0x000000020c0c7890 */ /* 0x000fe4000fffe03f */
[----:B------:R-:W-:Y:S01]  /*1d00*/  UIADD3 UR14, UR14, 0x2, URZ ;  /* 0x000000020e0e7890 */ /* 0x000fe2000fffe03f */
[----:B------:R-:W-:Y:S01]  /*1d10*/  UMOV UR13, 0x80000020 ;  /* 0x80000020000d7882 */ /* 0x000fe20000000000 */
[----:B------:R-:W-:Y:S01]  /*1d20*/  UMOV UR15, 0x80000020 ;  /* 0x80000020000f7882 */ /* 0x000fe20000000000 */
[----:B------:R-:W-:-:S04]  /*1d30*/  UISETP.NE.AND UP0, UPT, UR6, UR19, UPT ;  /* 0x000000130600728c */ /* 0x000fc8000bf05270 */
[----:B------:R-:W-:-:S06]  /*1d40*/  USEL UR7, URZ, 0x1, UP0 ;  /* 0x000000013f077887 */ /* 0x000fcc0008000000 */
[----:B------:R-:W-:Y:S01]  /*1d50*/  ISETP.NE.AND P1, PT, RZ, UR7, PT ;  /* 0x00000007ff007c0c */ /* 0x000fe2000bf25270 */
[----:B------:R-:W-:Y:S03]  /*1d60*/  QGMMA.64x64x32.F32.E4M3.E4M3 R24, gdesc[UR12], R24, gsb0 ;  /* 0x00e000000c1879f3 */ /* 0x000fe60008000818 */
[----:B------:R-:W-:-:S09]  /*1d70*/  WARPGROUP.DEPBAR.LE gsb0, 0x1 ;  /* 0x00008000000079c5 */ /* 0x000fd20000010100 */
[----:B------:R-:W-:Y:S05]  /*1d80*/  @!P1 BRA `(.L_x_28) ;  /* 0x0000000000889947 */ /* 0x000fea0003800000 */
[----:B------:R-:W-:Y:S02]  /*1d90*/  WARPGROUP.DEPBAR.LE gsb0, 0x0 ;  /* 0x00008000000079c5 */ /* 0x000fe40000010000 */
[----:B------:R-:W-:-:S01]  /*1da0*/  FADD R79, R24, R79 ;  /* 0x0000004f184f7221 */ /* 0x000fc20000000000 */
[----:B------:R-:W-:Y:S01]  /*1db0*/  FADD R80, R25, R80 ;  /* 0x0000005019507221 */ /* 0x000fe20000000000 */
        /* <DEDUP_REMOVED lines=30> */
[----:B------:R-:W-:-:S06]  /*1fa0*/  UMOV UR6, URZ ;  /* 0x0000003f00067c82 */ /* 0x000fcc0008000000 */
.L_x_28:
[----:B------:R-:W-:Y:S05]  /*1fb0*/  @!P2 BRA `(.L_x_29) ;  /* 0x000000000004a947 */ /* 0x000fea0003800000 */
[----:B------:R-:W-:Y:S01]  /*1fc0*/  BPT.TRAP 0x1 ;  /* 0x000000040000795c */ /* 0x000fe20000300000 */
.L_x_29:
[----:B01----:R-:W-:Y:S02]  /*1fd0*/  @P0 LEA R10, R9, UR10, 0x3 ;  /* 0x0000000a090a0c11 */ /* 0x003fe4000f8e18ff */
[----:B------:R-:W-:-:S03]  /*1fe0*/  ISETP.GT.U32.AND P1, PT, R2, 0x1, PT ;  /* 0x000000010200780c */ /* 0x000fc60003f24070 */
[----:B------:R-:W-:-:S05]  /*1ff0*/  @P0 VIADD R13, R10, 0x28 ;  /* 0x000000280a0d0836 */ /* 0x000fca0000000000 */
[----:B------:R-:W-:-:S04]  /*2000*/  @P0 PRMT R13, R6, 0x654, R13 ;  /* 0x00000654060d0816 */ /* 0x000fc8000000000d */
[----:B------:R0:W-:Y:S01]  /*2010*/  @P0 SYNCS.ARRIVE.TRANS64.RED.A1T0 RZ, [R13+URZ], RZ ;  /* 0x000000ff0dff09a7 */ /* 0x0001e2000810043f */
[----:B------:R-:W-:Y:S05]  /*2020*/  @P1 BRA `(.L_x_30) ;  /* 0x0000000000041947 */ /* 0x000fea0003800000 */
[----:B------:R-:W-:Y:S01]  /*2030*/  BPT.TRAP 0x1 ;  /* 0x000000040000795c */ /* 0x000fe20000300000 */
.L_x_30:
[----:B------:R-:W-:Y:S01]  /*2040*/  UIADD3 UR18, UR18, 0x1, URZ ;  /* 0x0000000112127890 */ /* 0x000fe2000fffe03f */
[C---:B------:R-:W-:Y:S01]  /*2050*/  ISETP.GT.AND P2, PT, R8.reuse, 0x1, PT ;  /* 0x000000010800780c */ /* 0x040fe20003f44270 */
[----:B------:R-:W-:Y:S02]  /*2060*/  VIADD R9, R9, 0x1 ;  /* 0x0000000109097836 */ /* 0x000fe40000000000 */
[----:B------:R-:W-:Y:S01]  /*2070*/  UISETP.NE.AND UP0, UPT, UR18, 0x5, UPT ;  /* 0x000000051200788c */ /* 0x000fe2000bf05270 */
[----:B------:R-:W-:Y:S02]  /*2080*/  VIADD R8, R8, 0xffffffff ;  /* 0xffffffff08087836 */ /* 0x000fe40000000000 */
[C---:B------:R-:W-:Y:S01]  /*2090*/  ISETP.NE.AND P1, PT, R9.reuse, 0x5, PT ;  /* 0x000000050900780c */ /* 0x040fe20003f25270 */
[----:B------:R-:W-:Y:S02]  /*20a0*/  USEL UR8, URZ, 0x1, UP0 ;  /* 0x000000013f087887 */ /* 0x000fe40008000000 */
[----:B------:R-:W-:Y:S01]  /*20b0*/  USEL UR18, UR18, URZ, UP0 ;  /* 0x0000003f12127287 */ /* 0x000fe20008000000 */
[----:B------:R-:W-:-:S03]  /*20c0*/  SEL R9, R9, RZ, P1 ;  /* 0x000000ff09097207 */ /* 0x000fc60000800000 */
[----:B------:R-:W-:Y:S01]  /*20d0*/  LOP3.LUT R22, R22, UR8, RZ, 0x3c, !PT ;  /* 0x0000000816167c12 */ /* 0x000fe2000f8e3cff */
[----:B------:R-:W-:Y:S01]  /*20e0*/  UMOV UR8, 0x1 ;  /* 0x0000000100087882 */ /* 0x000fe20000000000 */
[----:B------:R-:W-:Y:S06]  /*20f0*/  @P2 BRA `(.L_x_31) ;  /* 0xfffffff800882947 */ /* 0x000fec000383ffff */
.L_x_23:
[----:B------:R-:W-:Y:S01]  /*2100*/  UISETP.NE.AND UP0, UPT, UR6, URZ, UPT ;  /* 0x0000003f0600728c */ /* 0x000fe2000bf05270 */
[----:B01----:R-:W0:Y:S03]  /*2110*/  LDC R8, c[0x0][0x28c] ;  /* 0x0000a300ff087b82 */ /* 0x003e260000000800 */
[----:B------:R-:W-:-:S06]  /*2120*/  USEL UR6, URZ, 0x1, !UP0 ;  /* 0x000000013f067887 */ /* 0x000fcc000c000000 */
[----:B------:R-:W-:Y:S02]  /*2130*/  ISETP.NE.AND P1, PT, RZ, UR6, PT ;  /* 0x00000006ff007c0c */ /* 0x000fe4000bf25270 */
[----:B0-----:R-:W-:-:S11]  /*2140*/  ISETP.GE.AND P2, PT, R8, 0x1, PT ;  /* 0x000000010800780c */ /* 0x001fd60003f46270 */
[----:B------:R-:W-:Y:S05]  /*2150*/  @!P1 BRA `(.L_x_32) ;  /* 0x0000000000849947 */ /* 0x000fea0003800000 */
[----:B------:R-:W-:Y:S02]  /*2160*/  WARPGROUP.DEPBAR.LE gsb0, 0x0 ;  /* 0x00008000000079c5 */ /* 0x000fe40000010000 */
[----:B------:R-:W-:Y:S01]  /*2170*/  FADD R79, R24, R79 ;  /* 0x0000004f184f7221 */ /* 0x000fe20000000000 */
        /* <DEDUP_REMOVED lines=30> */
[----:B------:R-:W-:-:S07]  /*2360*/  FADD R14, R14, R55 ;  /* 0x000000370e0e7221 */ /* 0x000fce0000000000 */
.L_x_32:
[----:B------:R-:W-:Y:S02]  /*2370*/  WARPGROUP.DEPBAR.LE gsb0, 0x0 ;  /* 0x00008000000079c5 */ /* 0x000fe40000010000 */
[----:B------:R-:W-:Y:S05]  /*2380*/  @!P2 BRA `(.L_x_33) ;  /* 0x000000000050a947 */ /* 0x000fea0003800000 */
[----:B------:R-:W-:-:S13]  /*2390*/  ISETP.NE.AND P1, PT, R81, 0x3, PT ;  /* 0x000000035100780c */ /* 0x000fda0003f25270 */
[----:B------:R-:W-:Y:S05]  /*23a0*/  @!P1 BRA `(.L_x_34) ;  /* 0x0000000000049947 */ /* 0x000fea0003800000 */
[----:B------:R-:W-:Y:S01]  /*23b0*/  BPT.TRAP 0x1 ;  /* 0x000000040000795c */ /* 0x000fe20000300000 */
.L_x_34:
[----:B------:R-:W-:Y:S01]  /*23c0*/  BSSY B0, `(.L_x_35) ;  /* 0x000000e000007945 */ /* 0x000fe20003800000 */
[----:B------:R-:W-:-:S03]  /*23d0*/  ISETP.GT.U32.AND P1, PT, R2, 0x1, PT ;  /* 0x000000010200780c */ /* 0x000fc60003f24070 */
[----:B------:R-:W-:Y:S10]  /*23e0*/  @!P0 BRA `(.L_x_36) ;  /* 0x00000000002c8947 */ /* 0x000ff40003800000 */
[----:B------:R-:W-:-:S04]  /*23f0*/  UISETP.LT.AND UP0, UPT, UR9, 0x1, UPT ;  /* 0x000000010900788c */ /* 0x000fc8000bf01270 */
[----:B------:R-:W-:-:S04]  /*2400*/  USEL UR8, UR9, 0x1, UP0 ;  /* 0x0000000109087887 */ /* 0x000fc80008000000 */
[----:B------:R-:W-:-:S04]  /*2410*/  UIADD3 UR8, UR5, UR9, -UR8 ;  /* 0x0000000905087290 */ /* 0x000fc8000fffe808 */
[----:B------:R-:W-:-:S04]  /*2420*/  UIMAD.WIDE.U32 UR6, UR8, -0x33333333, URZ ;  /* 0xcccccccd080678a5 */ /* 0x000fc8000f8e003f */
[----:B------:R-:W-:-:S04]  /*2430*/  USHF.R.U32.HI UR6, URZ, 0x2, UR7 ;  /* 0x000000023f067899 */ /* 0x000fc80008011607 */
[----:B------:R-:W-:-:S04]  /*2440*/  UIMAD UR8, UR6, -0x5, UR8 ;  /* 0xfffffffb060878a4 */ /* 0x000fc8000f8e0208 */
[----:B------:R-:W-:-:S04]  /*2450*/  ULEA UR8, UR8, UR10, 0x3 ;  /* 0x0000000a08087291 */ /* 0x000fc8000f8e183f */
[----:B------:R-:W-:-:S06]  /*2460*/  UIADD3 UR8, UR8, 0x28, URZ ;  /* 0x0000002808087890 */ /* 0x000fcc000fffe03f */
[----:B------:R-:W-:-:S05]  /*2470*/  IMAD.U32 R9, RZ, RZ, UR8 ;  /* 0x00000008ff097e24 */ /* 0x000fca000f8e00ff */
[----:B------:R-:W-:-:S04]  /*2480*/  PRMT R8, R6, 0x654, R9 ;  /* 0x0000065406087816 */ /* 0x000fc80000000009 */
[----:B------:R0:W-:Y:S03]  /*2490*/  SYNCS.ARRIVE.TRANS64.RED.A1T0 RZ, [R8+URZ], RZ ;  /* 0x000000ff08ff79a7 */ /* 0x0001e6000810043f */
.L_x_36:
[----:B------:R-:W-:Y:S05]  /*24a0*/  BSYNC B0 ;  /* 0x0000000000007941 */ /* 0x000fea0003800000 */
.L_x_35:
[----:B------:R-:W-:Y:S05]  /*24b0*/  @P1 BRA `(.L_x_33) ;  /* 0x0000000000041947 */ /* 0x000fea0003800000 */
[----:B------:R-:W-:Y:S01]  /*24c0*/  BPT.TRAP 0x1 ;  /* 0x000000040000795c */ /* 0x000fe20000300000 */
.L_x_33:
[----:B------:R-:W1:Y:S01]  /*24d0*/  LDC R22, c[0x0][0x288] ;  /* 0x0000a200ff167b82 */ /* 0x000e620000000800 */
[--C-:B0-----:R-:W-:Y:S01]  /*24e0*/  SHF.R.U32.HI R8, RZ, 0x2, R0.reuse ;  /* 0x00000002ff087819 */ /* 0x101fe20000011600 */
[----:B------:R-:W-:Y:S01]  /*24f0*/  IMAD.SHL.U32 R27, R12, 0x40, RZ ;  /* 0x000000400c1b7824 */ /* 0x000fe200078e00ff */
[----:B------:R-:W-:Y:S01]  /*2500*/  SHF.R.U32.HI R13, RZ, 0x7, R0 ;  /* 0x00000007ff0d7819 */ /* 0x000fe20000011600 */
[----:B------:R-:W-:Y:S01]  /*2510*/  UIADD3 UR5, UR9, UR5, URZ ;  /* 0x0000000509057290 */ /* 0x000fe2000fffe03f */
[----:B------:R-:W-:Y:S01]  /*2520*/  LOP3.LUT R9, R8, 0x7, RZ, 0xc0, !PT ;  /* 0x0000000708097812 */ /* 0x000fe200078ec0ff */
[C---:B------:R-:W-:Y:S01]  /*2530*/  IMAD.SHL.U32 R12, R0.reuse, 0x2, RZ ;  /* 0x00000002000c7824 */ /* 0x040fe200078e00ff */
[----:B------:R-:W-:Y:S01]  /*2540*/  LOP3.LUT R8, R13, 0x1, RZ, 0xc0, !PT ;  /* 0x000000010d087812 */ /* 0x000fe200078ec0ff */
[----:B------:R-:W-:Y:S01]  /*2550*/  UISETP.GT.U32.AND UP0, UPT, UR5, 0x4, UPT ;  /* 0x000000040500788c */ /* 0x000fe2000bf04070 */
[C---:B------:R-:W-:Y:S01]  /*2560*/  LOP3.LUT R13, R0.reuse, 0x3, RZ, 0xc0, !PT ;  /* 0x00000003000d7812 */ /* 0x040fe200078ec0ff */
[----:B------:R-:W-:Y:S01]  /*2570*/  ULDC UR12, c[0x0][0x284] ;  /* 0x0000a100000c7ab9 */ /* 0x000fe20000000800 */
[----:B------:R-:W-:Y:S01]  /*2580*/  LOP3.LUT R10, R0, 0x60, RZ, 0xc0, !PT ;  /* 0x00000060000a7812 */ /* 0x000fe200078ec0ff */
[----:B------:R-:W-:Y:S01]  /*2590*/  UISETP.LT.U32.AND UP0, UPT, UR9, 0x5, UP0 ;  /* 0x000000050900788c */ /* 0x000fe20008701070 */
[----:B------:R-:W-:Y:S01]  /*25a0*/  SHF.R.S32.HI R30, RZ, 0x1f, R71 ;  /* 0x0000001fff1e7819 */ /* 0x000fe20000011447 */
[----:B------:R-:W-:Y:S01]  /*25b0*/  UISETP.GE.U32.AND UP1, UPT, UR9, 0x5, UPT ;  /* 0x000000050900788c */ /* 0x000fe2000bf26070 */
[----:B------:R-:W-:Y:S01]  /*25c0*/  SHF.R.U32.HI R10, RZ, 0x1, R10 ;  /* 0x00000001ff0a7819 */ /* 0x000fe2000001160a */
[----:B------:R-:W-:Y:S01]  /*25d0*/  ULDC.64 UR10, c[0x0][0x5d0] ;  /* 0x00017400000a7ab9 */ /* 0x000fe20000000a00 */
[----:B------:R-:W-:Y:S01]  /*25e0*/  LOP3.LUT R12, R27, 0x6, R12, 0xf8, !PT ;  /* 0x000000061b0c7812 */ /* 0x000fe200078ef80c */
[----:B------:R-:W-:Y:S01]  /*25f0*/  UIMAD.WIDE.U32 UR6, UR5, -0x33333333, URZ ;  /* 0xcccccccd050678a5 */ /* 0x000fe2000f8e003f */
[--C-:B------:R-:W-:Y:S01]  /*2600*/  IADD3 R25, RZ, -R10, -R9.reuse ;  /* 0x8000000aff197210 */ /* 0x100fe20007ffe809 */
[----:B------:R-:W-:Y:S01]  /*2610*/  USEL UR8, URZ, 0x1, !UP0 ;  /* 0x000000013f087887 */ /* 0x000fe2000c000000 */
[----:B------:R-:W-:Y:S01]  /*2620*/  IMAD.SHL.U32 R24, R8, 0x40, RZ ;  /* 0x0000004008187824 */ /* 0x000fe200078e00ff */
[----:B------:R-:W-:Y:S01]  /*2630*/  USHF.R.U32.HI UR6, URZ, 0x2, UR7 ;  /* 0x000000023f067899 */ /* 0x000fe20008011607 */
[----:B------:R-:W-:Y:S01]  /*2640*/  IMAD.WIDE R28, R11, 0x80, RZ ;  /* 0x000000800b1c7825 */ /* 0x000fe200078e02ff */
[----:B-1----:R-:W-:Y:S01]  /*2650*/  ISETP.GE.AND P1, PT, R27, R22, PT ;  /* 0x000000161b00720c */ /* 0x002fe20003f26270 */
[----:B------:R-:W-:Y:S01]  /*2660*/  ULOP3.LUT UR4, UR4, UR8, URZ, 0x3c, !UPT ;  /* 0x0000000804047292 */ /* 0x000fe2000f8e3c3f */
[----:B------:R-:W-:Y:S01]  /*2670*/  LOP3.LUT R23, R24, 0x40, R9, 0xe2, !PT ;  /* 0x0000004018177812 */ /* 0x000fe200078ee209 */
[----:B------:R-:W-:Y:S01]  /*2680*/  IMAD R26, R13, -0x2, R22 ;  /* 0xfffffffe0d1a7824 */ /* 0x000fe200078e0216 */
[----:B------:R-:W-:Y:S01]  /*2690*/  SHF.R.S32.HI R13, RZ, 0x1f, R12 ;  /* 0x0000001fff0d7819 */ /* 0x000fe2000001140c */
[----:B------:R-:W-:Y:S01]  /*26a0*/  IMAD.SHL.U32 R22, R11, 0x80, RZ ;  /* 0x000000800b167824 */ /* 0x000fe200078e00ff */
[----:B------:R-:W-:Y:S01]  /*26b0*/  UIMAD UR5, UR6, -0x5, UR5 ;  /* 0xfffffffb060578a4 */ /* 0x000fe2000f8e0205 */
[----:B------:R-:W-:Y:S01]  /*26c0*/  IMAD R25, R8, -0x40, R25 ;  /* 0xffffffc008197824 */ /* 0x000fe200078e0219 */
[----:B------:R-:W-:Y:S01]  /*26d0*/  @UP1 ULOP3.LUT UR4, UR4, 0x1, UR6, 0x78, !UPT ;  /* 0x0000000104041892 */ /* 0x000fe2000f8e7806 */
[----:B------:R-:W-:Y:S01]  /*26e0*/  IMAD R8, R30, UR10, RZ ;  /* 0x0000000a1e087c24 */ /* 0x000fe2000f8e02ff */
[----:B------:R-:W-:Y:S01]  /*26f0*/  ISETP.GE.OR P1, PT, R22, UR12, P1 ;  /* 0x0000000c16007c0c */ /* 0x000fe20008f26670 */
[----:B------:R-:W-:Y:S01]  /*2700*/  IMAD.IADD R26, R26, 0x1, -R27 ;  /* 0x000000011a1a7824 */ /* 0x000fe200078e0a1b */
[----:B------:R-:W-:Y:S01]  /*2710*/  IADD3 R25, -R22, UR12, R25 ;  /* 0x0000000c16197c10 */ /* 0x000fe2000fffe119 */
[C---:B------:R-:W-:Y:S01]  /*2720*/  IMAD R11, R71.reuse, UR11, R8 ;  /* 0x0000000b470b7c24 */ /* 0x040fe2000f8e0208 */
[----:B------:R-:W-:Y:S01]  /*2730*/  LOP3.LUT R31, R28, R23, R10, 0xfe, !PT ;  /* 0x000000171c1f7212 */ /* 0x000fe200078efe0a */
[----:B------:R-:W-:-:S04]  /*2740*/  IMAD.WIDE.U32 R8, R71, UR10, R12 ;  /* 0x0000000a47087c25 */ /* 0x000fc8000f8e000c */
[----:B------:R-:W-:Y:S02]  /*2750*/  IMAD.IADD R9, R9, 0x1, R11 ;  /* 0x0000000109097824 */ /* 0x000fe400078e020b */
[----:B------:R-:W-:Y:S02]  /*2760*/  IMAD.MOV.U32 R24, RZ, RZ, -0x1 ;  /* 0xffffffffff187424 */ /* 0x000fe400078e00ff */
[----:B------:R-:W-:Y:S05]  /*2770*/  @P1 BRA `(.L_x_37) ;  /* 0x0000002400941947 */ /* 0x000fea0003800000 */
[----:B------:R-:W0:Y:S01]  /*2780*/  LDC.64 R22, c[0x0][0x5c8] ;  /* 0x00017200ff167b82 */ /* 0x000e220000000a00 */
[----:B------:R-:W-:Y:S01]  /*2790*/  ULDC.64 UR6, c[0x0][0x5c0] ;  /* 0x0001700000067ab9 */ /* 0x000fe20000000a00 */
[----:B------:R-:W-:Y:S01]  /*27a0*/  BSSY B0, `(.L_x_37) ;  /* 0x0000262000007945 */ /* 0x000fe20003800000 */
[-C--:B0-----:R-:W-:Y:S02]  /*27b0*/  IMAD R10, R29, R22.reuse, RZ ;  /* 0x000000161d0a7224 */ /* 0x081fe400078e02ff */
[----:B------:R-:W-:-:S04]  /*27c0*/  IMAD.WIDE.U32 R8, R31, R22, R8 ;  /* 0x000000161f087225 */ /* 0x000fc800078e0008 */
[----:B------:R-:W-:Y:S01]  /*27d0*/  IMAD R11, R31, R23, R10 ;  /* 0x000000171f0b7224 */ /* 0x000fe200078e020a */
[----:B------:R-:W-:Y:S02]  /*27e0*/  LEA R10, P1, R22, R8, 0x3 ;  /* 0x00000008160a7211 */ /* 0x000fe400078218ff */
[----:B------:R-:W-:Y:S01]  /*27f0*/  IADD3 R8, P2, R8, UR6, RZ ;  /* 0x0000000608087c10 */ /* 0x000fe2000ff5e0ff */
[----:B------:R-:W-:Y:S01]  /*2800*/  IMAD.IADD R9, R9, 0x1, R11 ;  /* 0x0000000109097824 */ /* 0x000fe200078e020b */
[----:B------:R-:W-:-:S04]  /*2810*/  IADD3 R10, P3, R10, UR6, RZ ;  /* 0x000000060a0a7c10 */ /* 0x000fc8000ff7e0ff */
[----:B------:R-:W-:Y:S02]  /*2820*/  LEA.HI.X R11, R22, R9, R23, 0x3, P1 ;  /* 0x00000009160b7211 */ /* 0x000fe400008f1c17 */
[----:B---3-5:R-:W-:Y:S02]  /*2830*/  FSETP.NEU.AND P1, PT, R7, RZ, PT ;  /* 0x000000ff0700720b */ /* 0x028fe40003f2d000 */
[----:B------:R-:W-:Y:S02]  /*2840*/  IADD3.X R9, R9, UR7, RZ, P2, !PT ;  /* 0x0000000709097c10 */ /* 0x000fe400097fe4ff */
[----:B------:R-:W-:-:S09]  /*2850*/  IADD3.X R11, R11, UR7, RZ, P3, !PT ;  /* 0x000000070b0b7c10 */ /* 0x000fd20009ffe4ff */
[----:B------:R-:W-:Y:S05]  /*2860*/  @!P1 BRA `(.L_x_38) ;  /* 0x0000001c00149947 */ /* 0x000fea0003800000 */
[----:B------:R-:W-:Y:S01]  /*2870*/  ULDC.64 UR6, c[0x0][0x5b8] ;  /* 0x00016e0000067ab9 */ /* 0x000fe20000000a00 */
[----:B------:R-:W-:Y:S01]  /*2880*/  ISETP.GE.AND P2, PT, R26, 0x1, PT ;  /* 0x000000011a00780c */ /* 0x000fe20003f46270 */
[----:B------:R-:W-:Y:S01]  /*2890*/  IMAD R30, R30, UR6, RZ ;  /* 0x000000061e1e7c24 */ /* 0x000fe2000f8e02ff */
[----:B------:R-:W-:Y:S01]  /*28a0*/  ULDC.64 UR10, c[0x0][0x5a8] ;  /* 0x00016a00000a7ab9 */ /* 0x000fe20000000a00 */
[----:B------:R-:W-:Y:S01]  /*28b0*/  IMAD.WIDE.U32 R22, R71, UR6, R12 ;  /* 0x0000000647167c25 */ /* 0x000fe2000f8e000c */
[----:B------:R-:W-:Y:S01]  /*28c0*/  ISETP.LT.OR P5, PT, R25, 0x1, !P2 ;  /* 0x000000011900780c */ /* 0x000fe200057a1670 */
[----:B------:R-:W-:Y:S02]  /*28d0*/  BSSY B1, `(.L_x_39) ;  /* 0x000000c000017945 */ /* 0x000fe40003800000 */
[----:B------:R-:W-:Y:S01]  /*28e0*/  IMAD R71, R71, UR7, R30 ;  /* 0x0000000747477c24 */ /* 0x000fe2000f8e021e */
[----:B------:R-:W-:Y:S02]  /*28f0*/  ULDC.64 UR6, c[0x0][0x5b0] ;  /* 0x00016c0000067ab9 */ /* 0x000fe40000000a00 */
[----:B------:R-:W-:-:S02]  /*2900*/  IMAD R27, R29, UR6, RZ ;  /* 0x000000061d1b7c24 */ /* 0x000fc4000f8e02ff */
[----:B------:R-:W-:Y:S02]  /*2910*/  IMAD.IADD R23, R23, 0x1, R71 ;  /* 0x0000000117177824 */ /* 0x000fe400078e0247 */
[C---:B------:R-:W-:Y:S02]  /*2920*/  IMAD R27, R31.reuse, UR7, R27 ;  /* 0x000000071f1b7c24 */ /* 0x040fe4000f8e021b */
[----:B------:R-:W-:-:S03]  /*2930*/  IMAD.WIDE.U32 R12, R31, UR6, R22 ;  /* 0x000000061f0c7c25 */ /* 0x000fc6000f8e0016 */
[----:B------:R-:W-:-:S04]  /*2940*/  IADD3 R12, P1, R12, UR10, RZ ;  /* 0x0000000a0c0c7c10 */ /* 0x000fc8000ff3e0ff */
[--C-:B------:R-:W-:Y:S02]  /*2950*/  IADD3.X R13, R13, UR11, R27.reuse, P1, !PT ;  /* 0x0000000b0d0d7c10 */ /* 0x100fe40008ffe41b */
[----:B------:R-:W-:Y:S01]  /*2960*/  PRMT R27, RZ, 0x7610, R27 ;  /* 0x00007610ff1b7816 */ /* 0x000fe2000000001b */
[----:B------:R-:W-:Y:S06]  /*2970*/  @P5 BRA `(.L_x_40) ;  /* 0x0000000000045947 */ /* 0x000fec0003800000 */
[----:B------:R0:W5:Y:S02]  /*2980*/  LDG.E.U8 R27, desc[UR16][R12.64] ;  /* 0x000000100c1b7981 */ /* 0x000164000c1e1100 */
.L_x_40:
[----:B------:R-:W-:Y:S05]  /*2990*/  BSYNC B1 ;  /* 0x0000000000017941 */ /* 0x000fea0003800000 */
.L_x_39:
[----:B-----5:R-:W-:Y:S01]  /*29a0*/  LOP3.LUT R27, R27, 0xff, RZ, 0xc0, !PT ;  /* 0x000000ff1b1b7812 */ /* 0x020fe200078ec0ff */
[----:B------:R-:W-:Y:S01]  /*29b0*/  BSSY B1, `(.L_x_41) ;  /* 0x000000c000017945 */ /* 0x000fe20003800000 */
[----:B------:R-:W-:Y:S02]  /*29c0*/  ISETP.GE.AND P1, PT, R26, 0x2, PT ;  /* 0x000000021a00780c */ /* 0x000fe40003f26270 */
[----:B------:R-:W-:Y:S02]  /*29d0*/  F2FP.F16.E4M3.UNPACK_B R27, R27 ;  /* 0x0000001bff1b723e */ /* 0x000fe400020006ff */
[----:B------:R-:W-:-:S03]  /*29e0*/  ISETP.LT.OR P3, PT, R25, 0x1, !P1 ;  /* 0x000000011900780c */ /* 0x000fc60004f61670 */
[----:B------:R-:W-:Y:S01]  /*29f0*/  HADD2.F32 R30, -RZ, R27.H0_H0 ;  /* 0x2000001bff1e7230 */ /* 0x000fe20000004100 */
[----:B------:R-:W-:-:S04]  /*2a00*/  PRMT R27, RZ, 0x7610, R27 ;  /* 0x00007610ff1b7816 */ /* 0x000fc8000000001b */
[----:B------:R-:W-:-:S04]  /*2a10*/  FMUL R30, R30, R7 ;  /* 0x000000071e1e7220 */ /* 0x000fc80000400000 */
[----:B--2---:R-:W-:-:S05]  /*2a20*/  FFMA R30, R79, R3, R30 ;  /* 0x000000034f1e7223 */ /* 0x004fca000000001e */
[----:B------:R-:W-:-:S05]  /*2a30*/  F2FP.SATFINITE.E4M3.F32.PACK_AB_MERGE_C R33, RZ, R30, RZ ;  /* 0x0000001eff21723e */ /* 0x000fca00048070ff */
[----:B------:R1:W-:Y:S01]  /*2a40*/  @!P5 STG.E.U8 desc[UR16][R8.64], R33 ;  /* 0x000000210800d986 */ /* 0x0003e2000c101110 */
[----:B------:R-:W-:Y:S05]  /*2a50*/  @P3 BRA `(.L_x_42) ;  /* 0x0000000000043947 */ /* 0x000fea0003800000 */
[----:B------:R2:W5:Y:S02]  /*2a60*/  LDG.E.U8 R27, desc[UR16][R12.64+0x1] ;  /* 0x000001100c1b7981 */ /* 0x000564000c1e1100 */
.L_x_42:
[----:B------:R-:W-:Y:S05]  /*2a70*/  BSYNC B1 ;  /* 0x0000000000017941 */ /* 0x000fea0003800000 */
.L_x_41:
[----:B-----5:R-:W-:Y:S01]  /*2a80*/  LOP3.LUT R27, R27, 0xff, RZ, 0xc0, !PT ;  /* 0x000000ff1b1b7812 */ /* 0x020fe200078ec0ff */
[----:B------:R-:W-:Y:S01]  /*2a90*/  BSSY B1, `(.L_x_43) ;  /* 0x0000012000017945 */ /* 0x000fe20003800000 */
[----:B------:R-:W-:Y:S02]  /*2aa0*/  IADD3 R31, P5, R31, 0x8, RZ ;  /* 0x000000081f1f7810 */ /* 0x000fe40007fbe0ff */
[----:B------:R-:W-:Y:S02]  /*2ab0*/  F2FP.F16.E4M3.UNPACK_B R27, R27 ;  /* 0x0000001bff1b723e */ /* 0x000fe400020006ff */
[----:B------:R-:W-:Y:S01]  /*2ac0*/  ISETP.LT.OR P2, PT, R25, 0x9, !P2 ;  /* 0x000000091900780c */ /* 0x000fe20005741670 */
[----:B------:R-:W-:Y:S02]  /*2ad0*/  IMAD.X R29, RZ, RZ, R29, P5 ;  /* 0x000000ffff1d7224 */ /* 0x000fe400028e061d */
[----:B------:R-:W-:Y:S02]  /*2ae0*/  HADD2.F32 R28, -RZ, R27.H0_H0 ;  /* 0x2000001bff1c7230 */ /* 0x000fe40000004100 */
[----:B------:R-:W-:-:S04]  /*2af0*/  IMAD.WIDE.U32 R22, R31, UR6, R22 ;  /* 0x000000061f167c25 */ /* 0x000fc8000f8e0016 */
[----:B------:R-:W-:Y:S01]  /*2b00*/  FMUL R27, R28, R7 ;  /* 0x000000071c1b7220 */ /* 0x000fe20000400000 */
[----:B------:R-:W-:Y:S01]  /*2b10*/  IMAD R28, R29, UR6, RZ ;  /* 0x000000061d1c7c24 */ /* 0x000fe2000f8e02ff */
[----:B------:R-:W-:Y:S02]  /*2b20*/  IADD3 R22, P5, R22, UR10, RZ ;  /* 0x0000000a16167c10 */ /* 0x000fe4000ffbe0ff */
[----:B------:R-:W-:Y:S01]  /*2b30*/  FFMA R27, R80, R3, R27 ;  /* 0x00000003501b7223 */ /* 0x000fe2000000001b */
[----:B------:R-:W-:-:S04]  /*2b40*/  IMAD R31, R31, UR7, R28 ;  /* 0x000000071f1f7c24 */ /* 0x000fc8000f8e021c */
[----:B------:R-:W-:Y:S02]  /*2b50*/  F2FP.SATFINITE.E4M3.F32.PACK_AB_MERGE_C R29, RZ, R27, RZ ;  /* 0x0000001bff1d723e */ /* 0x000fe400048070ff */
[----:B------:R-:W-:Y:S02]  /*2b60*/  IADD3.X R23, R23, UR11, R31, P5, !PT ;  /* 0x0000000b17177c10 */ /* 0x000fe4000affe41f */
[----:B------:R-:W-:Y:S01]  /*2b70*/  PRMT R27, RZ, 0x7610, R27 ;  /* 0x00007610ff1b7816 */ /* 0x000fe2000000001b */
[----:B------:R3:W-:Y:S01]  /*2b80*/  @!P3 STG.E.U8 desc[UR16][R8.64+0x1], R29 ;  /* 0x0000011d0800b986 */ /* 0x0007e2000c101110 */
[----:B------:R-:W-:Y:S05]  /*2b90*/  @P2 BRA `(.L_x_44) ;  /* 0x0000000000042947 */ /* 0x000fea0003800000 */
[----:B------:R4:W5:Y:S02]  /*2ba0*/  LDG.E.U8 R27, desc[UR16][R22.64] ;  /* 0x00000010161b7981 */ /* 0x000964000c1e1100 */
.L_x_44:
[----:B------:R-:W-:Y:S05]  /*2bb0*/  BSYNC B1 ;  /* 0x0000000000017941 */ /* 0x000fea0003800000 */
.L_x_43:
[----:B-----5:R-:W-:Y:S01]  /*2bc0*/  LOP3.LUT R27, R27, 0xff, RZ, 0xc0, !PT ;  /* 0x000000ff1b1b7812 */ /* 0x020fe200078ec0ff */
[----:B------:R-:W-:Y:S01]  /*2bd0*/  BSSY B1, `(.L_x_45) ;  /* 0x000000b000017945 */ /* 0x000fe20003800000 */
[----:B------:R-:W-:Y:S02]  /*2be0*/  ISETP.LT.OR P1, PT, R25, 0x9, !P1 ;  /* 0x000000091900780c */ /* 0x000fe40004f21670 */
[----:B------:R-:W-:-:S05]  /*2bf0*/  F2FP.F16.E4M3.UNPACK_B R27, R27 ;  /* 0x0000001bff1b723e */ /* 0x000fca00020006ff */
[----:B------:R-:W-:Y:S01]  /*2c00*/  HADD2.F32 R28, -RZ, R27.H0_H0 ;  /* 0x2000001bff1c7230 */ /* 0x000fe20000004100 */
[----:B------:R-:W-:-:S04]  /*2c10*/  PRMT R27, RZ, 0x7610, R27 ;  /* 0x00007610ff1b7816 */ /* 0x000fc8000000001b */
[----:B------:R-:W-:-:S04]  /*2c20*/  FMUL R28, R28, R7 ;  /* 0x000000071c1c7220 */ /* 0x000fc80000400000 */
[----:B------:R-:W-:-:S05]  /*2c30*/  FFMA R28, R77, R3, R28 ;  /* 0x000000034d1c7223 */ /* 0x000fca000000001c */
[----:B---3--:R-:W-:-:S05]  /*2c40*/  F2FP.SATFINITE.E4M3.F32.PACK_AB_MERGE_C R29, RZ, R28, RZ ;  /* 0x0000001cff1d723e */ /* 0x008fca00048070ff */
[----:B------:R3:W-:Y:S01]  /*2c50*/  @!P2 STG.E.U8 desc[UR16][R10.64], R29 ;  /* 0x0000001d0a00a986 */ /* 0x0007e2000c101110 */
[----:B------:R-:W-:Y:S05]  /*2c60*/  @P1 BRA `(.L_x_46) ;  /* 0x0000000000041947 */ /* 0x000fea0003800000 */
[----:B------:R0:W5:Y:S02]  /*2c70*/  LDG.E.U8 R27, desc[UR16][R22.64+0x1] ;  /* 0x00000110161b7981 */ /* 0x000164000c1e1100 */
.L_x_46:
[----:B------:R-:W-:Y:S05]  /*2c80*/  BSYNC B1 ;  /* 0x0000000000017941 */ /* 0x000fea0003800000 */
.L_x_45:
[----:B-----5:R-:W-:Y:S01]  /*2c90*/  LOP3.LUT R27, R27, 0xff, RZ, 0xc0, !PT ;  /* 0x000000ff1b1b7812 */ /* 0x020fe200078ec0ff */
[----:B------:R-:W-:Y:S01]  /*2ca0*/  BSSY B1, `(.L_x_47) ;  /* 0x000000c000017945 */ /* 0x000fe20003800000 */
[----:B------:R-:W-:Y:S02]  /*2cb0*/  ISETP.GE.AND P2, PT, R26, 0x9, PT ;  /* 0x000000091a00780c */ /* 0x000fe40003f46270 */
[----:B------:R-:W-:Y:S02]  /*2cc0*/  F2FP.F16.E4M3.UNPACK_B R27, R27 ;  /* 0x0000001bff1b723e */ /* 0x000fe400020006ff */
[----:B------:R-:W-:-:S03]  /*2cd0*/  ISETP.LT.OR P3, PT, R25, 0x1, !P2 ;  /* 0x000000011900780c */ /* 0x000fc60005761670 */
[----:B------:R-:W-:-:S05]  /*2ce0*/  HADD2.F32 R28, -RZ, R27.H0_H0 ;  /* 0x2000001bff1c7230 */ /* 0x000fca0000004100 */
[----:B------:R-:W-:-:S04]  /*2cf0*/  FMUL R27, R28, R7 ;  /* 0x000000071c1b7220 */ /* 0x000fc80000400000 */
[----:B------:R-:W-:-:S05]  /*2d00*/  FFMA R27, R78, R3, R27 ;  /* 0x000000034e1b7223 */ /* 0x000fca000000001b */
[----:B---3--:R-:W-:Y:S02]  /*2d10*/  F2FP.SATFINITE.E4M3.F32.PACK_AB_MERGE_C R29, RZ, R27, RZ ;  /* 0x0000001bff1d723e */ /* 0x008fe400048070ff */
[----:B------:R-:W-:-:S03]  /*2d20*/  PRMT R27, RZ, 0x7610, R27 ;  /* 0x00007610ff1b7816 */ /* 0x000fc6000000001b */
[----:B------:R3:W-:Y:S01]  /*2d30*/  @!P1 STG.E.U8 desc[UR16][R10.64+0x1], R29 ;  /* 0x0000011d0a009986 */ /* 0x0007e2000c101110 */
[----:B------:R-:W-:Y:S05]  /*2d40*/  @P3 BRA `(.L_x_48) ;  /* 0x0000000000043947 */ /* 0x000fea0003800000 */
[----:B------:R0:W5:Y:S02]  /*2d50*/  LDG.E.U8 R27, desc[UR16][R12.64+0x8] ;  /* 0x000008100c1b7981 */ /* 0x000164000c1e1100 */
.L_x_48:
[----:B------:R-:W-:Y:S05]  /*2d60*/  BSYNC B1 ;  /* 0x0000000000017941 */ /* 0x000fea0003800000 */
.L_x_47:
        /* <DEDUP_REMOVED lines=13> */
.L_x_50:
[----:B------:R-:W-:Y:S05]  /*2e40*/  BSYNC B1 ;  /* 0x0000000000017941 */ /* 0x000fea0003800000 */
.L_x_49:
[----:B-----5:R-:W-:Y:S01]  /*2e50*/  LOP3.LUT R27, R27, 0xff, RZ, 0xc0, !PT ;  /* 0x000000ff1b1b7812 */ /* 0x020fe200078ec0ff */
[----:B------:R-:W-:Y:S01]  /*2e60*/  BSSY B1, `(.L_x_51) ;  /* 0x000000b000017945 */ /* 0x000fe20003800000 */
[----:B------:R-:W-:Y:S02]  /*2e70*/  ISETP.LT.OR P2, PT, R25, 0x9, !P2 ;  /* 0x000000091900780c */ /* 0x000fe40005741670 */
[----:B------:R-:W-:-:S05]  /*2e80*/  F2FP.F16.E4M3.UNPACK_B R27, R27 ;  /* 0x0000001bff1b723e */ /* 0x000fca00020006ff */
        /* <DEDUP_REMOVED lines=8> */
.L_x_52:
[----:B------:R-:W-:Y:S05]  /*2f10*/  BSYNC B1 ;  /* 0x0000000000017941 */ /* 0x000fea0003800000 */
.L_x_51:
        /* <DEDUP_REMOVED lines=12> */
.L_x_54:
[----:B------:R-:W-:Y:S05]  /*2fe0*/  BSYNC B1 ;  /* 0x0000000000017941 */ /* 0x000fea0003800000 */
.L_x_53:
        /* <DEDUP_REMOVED lines=13> */
.L_x_56:
[----:B------:R-:W-:Y:S05]  /*30c0*/  BSYNC B1 ;  /* 0x0000000000017941 */ /* 0x000fea0003800000 */
.L_x_55:
        /* <DEDUP_REMOVED lines=13> */
.L_x_58:
[----:B------:R-:W-:Y:S05]  /*31a0*/  BSYNC B1 ;  /* 0x0000000000017941 */ /* 0x000fea0003800000 */
.L_x_57:
        /* <DEDUP_REMOVED lines=12> */
.L_x_60:
[----:B------:R-:W-:Y:S05]  /*3270*/  BSYNC B1 ;  /* 0x0000000000017941 */ /* 0x000fea0003800000 */
.L_x_59:
        /* <DEDUP_REMOVED lines=12> */
.L_x_62:
[----:B------:R-:W-:Y:S05]  /*3340*/  BSYNC B1 ;  /* 0x0000000000017941 */ /* 0x000fea0003800000 */
.L_x_61:
        /* <DEDUP_REMOVED lines=13> */
.L_x_64:
[----:B------:R-:W-:Y:S05]  /*3420*/  BSYNC B1 ;  /* 0x0000000000017941 */ /* 0x000fea0003800000 */
.L_x_63:
        /* <DEDUP_REMOVED lines=13> */
.L_x_66:
[----:B------:R-:W-:Y:S05]  /*3500*/  BSYNC B1 ;  /* 0x0000000000017941 */ /* 0x000fea0003800000 */
.L_x_65:
        /* <DEDUP_REMOVED lines=12> */
.L_x_68:
[----:B------:R-:W-:Y:S05]  /*35d0*/  BSYNC B1 ;  /* 0x0000000000017941 */ /* 0x000fea0003800000 */
.L_x_67:
        /* <DEDUP_REMOVED lines=12> */
.L_x_70:
[----:B------:R-:W-:Y:S05]  /*36a0*/  BSYNC B1 ;  /* 0x0000000000017941 */ /* 0x000fea0003800000 */
.L_x_69:
        /* <DEDUP_REMOVED lines=13> */
.L_x_72:
[----:B------:R-:W-:Y:S05]  /*3780*/  BSYNC B1 ;  /* 0x0000000000017941 */ /* 0x000fea0003800000 */
.L_x_71:
        /* <DEDUP_REMOVED lines=13> */
.L_x_74:
[----:B------:R-:W-:Y:S05]  /*3860*/  BSYNC B1 ;  /* 0x0000000000017941 */ /* 0x000fea0003800000 */
.L_x_73:
        /* <DEDUP_REMOVED lines=12> */
.L_x_76:
[----:B------:R-:W-:Y:S05]  /*3930*/  BSYNC B1 ;  /* 0x0000000000017941 */ /* 0x000fea0003800000 */
.L_x_75:
        /* <DEDUP_REMOVED lines=12> */
.L_x_78:
[----:B------:R-:W-:Y:S05]  /*3a00*/  BSYNC B1 ;  /* 0x0000000000017941 */ /* 0x000fea0003800000 */
.L_x_77:
        /* <DEDUP_REMOVED lines=13> */
.L_x_80:
[----:B------:R-:W-:Y:S05]  /*3ae0*/  BSYNC B1 ;  /* 0x0000000000017941 */ /* 0x000fea0003800000 */
.L_x_79:
        /* <DEDUP_REMOVED lines=13> */
.L_x_82:
[----:B------:R-:W-:Y:S05]  /*3bc0*/  BSYNC B1 ;  /* 0x0000000000017941 */ /* 0x000fea0003800000 */
.L_x_81:
        /* <DEDUP_REMOVED lines=12> */
.L_x_84:
[----:B------:R-:W-:Y:S05]  /*3c90*/  BSYNC B1 ;  /* 0x0000000000017941 */ /* 0x000fea0003800000 */
.L_x_83:
        /* <DEDUP_REMOVED lines=12> */
.L_x_86:
[----:B------:R-:W-:Y:S05]  /*3d60*/  BSYNC B1 ;  /* 0x0000000000017941 */ /* 0x000fea0003800000 */
.L_x_85:
        /* <DEDUP_REMOVED lines=13> */
.L_x_88:
[----:B------:R-:W-:Y:S05]  /*3e40*/  BSYNC B1 ;  /* 0x0000000000017941 */ /* 0x000fea0003800000 */
.L_x_87:
[----:B-----5:R-:W-:Y:S01]  /*3e50*/  LOP3.LUT R27, R27, 0xff, RZ, 0xc0, !PT ;  /* 0x000000ff1b1b7812 */ /* 0x020fe200078ec0ff */
[----:B------:R-:W-:Y:S01]  /*3e60*/  BSSY B1, `(.L_x_89) ;  /* 0x000000c000017945 */ /* 0x000fe20003800000 */
[----:B------:R-:W-:Y:S02]  /*3e70*/  ISETP.GE.AND P1, PT, R26, 0x32, PT ;  /* 0x000000321a00780c */ /* 0x000fe40003f26270 */
[----:B------:R-:W-:Y:S02]  /*3e80*/  F2FP.F16.E4M3.UNPACK_B R27, R27 ;  /* 0x0000001bff1b723e */ /* 0x000fe400020006ff */
[----:B------:R-:W-:-:S03]  /*3e90*/  ISETP.LT.OR P5, PT, R25, 0x1, !P1 ;  /* 0x000000011900780c */ /* 0x000fc60004fa1670 */
[----:B------:R-:W-:-:S05]  /*3ea0*/  HADD2.F32 R28, -RZ, R27.H0_H0 ;  /* 0x2000001bff1c7230 */ /* 0x000fca0000004100 */
[----:B------:R-:W-:-:S04]  /*3eb0*/  FMUL R28, R28, R7 ;  /* 0x000000071c1c7220 */ /* 0x000fc80000400000 */
[----:B------:R-:W-:Y:S01]  /*3ec0*/  FFMA R28, R21, R3, R28 ;  /* 0x00000003151c7223 */ /* 0x000fe2000000001c */
[----:B------:R-:W-:-:S04]  /*3ed0*/  PRMT R21, RZ, 0x7610, R21 ;  /* 0x00007610ff157816 */ /* 0x000fc80000000015 */
[----:B------:R-:W-:-:S05]  /*3ee0*/  F2FP.SATFINITE.E4M3.F32.PACK_AB_MERGE_C R27, RZ, R28, RZ ;  /* 0x0000001cff1b723e */ /* 0x000fca00048070ff */
[----:B------:R0:W-:Y:S01]  /*3ef0*/  @!P3 STG.E.U8 desc[UR16][R8.64+0x30], R27 ;  /* 0x0000301b0800b986 */ /* 0x0001e2000c101110 */
[----:B------:R-:W-:Y:S05]  /*3f00*/  @P5 BRA `(.L_x_90) ;  /* 0x0000000000045947 */ /* 0x000fea0003800000 */
[----:B------:R0:W5:Y:S02]  /*3f10*/  LDG.E.U8 R21, desc[UR16][R12.64+0x31] ;  /* 0x000031100c157981 */ /* 0x000164000c1e1100 */
.L_x_90:
[----:B------:R-:W-:Y:S05]  /*3f20*/  BSYNC B1 ;  /* 0x0000000000017941 */ /* 0x000fea0003800000 */
.L_x_89:
[----:B-----5:R-:W-:Y:S01]  /*3f30*/  LOP3.LUT R21, R21, 0xff, RZ, 0xc0, !PT ;  /* 0x000000ff15157812 */ /* 0x020fe200078ec0ff */
[----:B------:R-:W-:Y:S01]  /*3f40*/  BSSY B1, `(.L_x_91) ;  /* 0x000000b000017945 */ /* 0x000fe20003800000 */
[----:B------:R-:W-:Y:S02]  /*3f50*/  ISETP.LT.OR P2, PT, R25, 0x9, !P2 ;  /* 0x000000091900780c */ /* 0x000fe40005741670 */
[----:B------:R-:W-:-:S05]  /*3f60*/  F2FP.F16.E4M3.UNPACK_B R21, R21 ;  /* 0x00000015ff15723e */ /* 0x000fca00020006ff */
        /* <DEDUP_REMOVED lines=8> */
.L_x_92:
[----:B------:R-:W-:Y:S05]  /*3ff0*/  BSYNC B1 ;  /* 0x0000000000017941 */ /* 0x000fea0003800000 */
.L_x_91:
        /* <DEDUP_REMOVED lines=8> */
[----:B0-----:R-:W-:-:S05]  /*4080*/  F2FP.SATFINITE.E4M3.F32.PACK_AB_MERGE_C R21, RZ, R20, RZ ;  /* 0x00000014ff15723e */ /* 0x001fca00048070ff */
[----:B------:R0:W-:Y:S01]  /*4090*/  @!P2 STG.E.U8 desc[UR16][R10.64+0x30], R21 ;  /* 0x000030150a00a986 */ /* 0x0001e2000c101110 */
[----:B------:R-:W-:Y:S05]  /*40a0*/  @P1 BRA `(.L_x_94) ;  /* 0x0000000000041947 */ /* 0x000fea0003800000 */
[----:B------:R0:W5:Y:S02]  /*40b0*/  LDG.E.U8 R19, desc[UR16][R22.64+0x31] ;  /* 0x0000311016137981 */ /* 0x000164000c1e1100 */
.L_x_94:
[----:B------:R-:W-:Y:S05]  /*40c0*/  BSYNC B1 ;  /* 0x0000000000017941 */ /* 0x000fea0003800000 */
.L_x_93:
        /* <DEDUP_REMOVED lines=13> */
.L_x_96:
[----:B------:R-:W-:Y:S05]  /*41a0*/  BSYNC B1 ;  /* 0x0000000000017941 */ /* 0x000fea0003800000 */
.L_x_95:
        /* <DEDUP_REMOVED lines=13> */
.L_x_98:
[----:B------:R-:W-:Y:S05]  /*4280*/  BSYNC B1 ;  /* 0x0000000000017941 */ /* 0x000fea0003800000 */
.L_x_97:
[----:B-----5:R-:W-:Y:S01]  /*4290*/  LOP3.LUT R17, R17, 0xff, RZ, 0xc0, !PT ;  /* 0x000000ff11117812 */ /* 0x020fe200078ec0ff */
[----:B------:R-:W-:Y:S01]  /*42a0*/  BSSY B1, `(.L_x_99) ;  /* 0x000000b000017945 */ /* 0x000fe20003800000 */
[----:B------:R-:W-:Y:S02]  /*42b0*/  ISETP.LT.OR P2, PT, R25, 0x9, !P2 ;  /* 0x000000091900780c */ /* 0x000fe40005741670 */
[----:B------:R-:W-:-:S05]  /*42c0*/  F2FP.F16.E4M3.UNPACK_B R17, R17 ;  /* 0x00000011ff11723e */ /* 0x000fca00020006ff */
[----:B0-2---:R-:W-:-:S05]  /*42d0*/  HADD2.F32 R12, -RZ, R17.H0_H0 ;  /* 0x20000011ff0c7230 */ /* 0x005fca0000004100 */
[----:B------:R-:W-:Y:S01]  /*42e0*/  FMUL R13, R12, R7 ;  /* 0x000000070c0d7220 */ /* 0x000fe20000400000 */
[----:B------:R-:W-:-:S03]  /*42f0*/  PRMT R12, RZ, 0x7610, R12 ;  /* 0x00007610ff0c7816 */ /* 0x000fc6000000000c */
[----:B------:R-:W-:-:S05]  /*4300*/  FFMA R13, R16, R3, R13 ;  /* 0x00000003100d7223 */ /* 0x000fca000000000d */
[----:B------:R-:W-:-:S05]  /*4310*/  F2FP.SATFINITE.E4M3.F32.PACK_AB_MERGE_C R13, RZ, R13, RZ ;  /* 0x0000000dff0d723e */ /* 0x000fca00048070ff */
[----:B------:R0:W-:Y:S01]  /*4320*/  @!P5 STG.E.U8 desc[UR16][R8.64+0x39], R13 ;  /* 0x0000390d0800d986 */ /* 0x0001e2000c101110 */
[----:B------:R-:W-:Y:S05]  /*4330*/  @P2 BRA `(.L_x_100) ;  /* 0x0000000000042947 */ /* 0x000fea0003800000 */
[----:B------:R2:W5:Y:S02]  /*4340*/  LDG.E.U8 R12, desc[UR16][R22.64+0x38] ;  /* 0x00003810160c7981 */ /* 0x000564000c1e1100 */
.L_x_100:
[----:B------:R-:W-:Y:S05]  /*4350*/  BSYNC B1 ;  /* 0x0000000000017941 */ /* 0x000fea0003800000 */
.L_x_99:
[----:B-----5:R-:W-:Y:S01]  /*4360*/  LOP3.LUT R12, R12, 0xff, RZ, 0xc0, !PT ;  /* 0x000000ff0c0c7812 */ /* 0x020fe200078ec0ff */
[----:B------:R-:W-:Y:S01]  /*4370*/  BSSY B1, `(.L_x_101) ;  /* 0x000000b000017945 */ /* 0x000fe20003800000 */
[----:B------:R-:W-:Y:S02]  /*4380*/  ISETP.LT.OR P1, PT, R25, 0x9, !P1 ;  /* 0x000000091900780c */ /* 0x000fe40004f21670 */
[----:B------:R-:W-:Y:S02]  /*4390*/  F2FP.F16.E4M3.UNPACK_B R12, R12 ;  /* 0x0000000cff0c723e */ /* 0x000fe400020006ff */
[----:B01----:R-:W-:-:S03]  /*43a0*/  PRMT R8, RZ, 0x7610, R8 ;  /* 0x00007610ff087816 */ /* 0x003fc60000000008 */
[----:B------:R-:W-:-:S05]  /*43b0*/  HADD2.F32 R12, -RZ, R12.H0_H0 ;  /* 0x2000000cff0c7230 */ /* 0x000fca0000004100 */
[----:B------:R-:W-:-:S04]  /*43c0*/  FMUL R12, R12, R7 ;  /* 0x000000070c0c7220 */ /* 0x000fc80000400000 */
[----:B------:R-:W-:-:S05]  /*43d0*/  FFMA R12, R15, R3, R12 ;  /* 0x000000030f0c7223 */ /* 0x000fca000000000c */
[----:B------:R-:W-:-:S05]  /*43e0*/  F2FP.SATFINITE.E4M3.F32.PACK_AB_MERGE_C R9, RZ, R12, RZ ;  /* 0x0000000cff09723e */ /* 0x000fca00048070ff */
[----:B------:R0:W-:Y:S01]  /*43f0*/  @!P2 STG.E.U8 desc[UR16][R10.64+0x38], R9 ;  /* 0x000038090a00a986 */ /* 0x0001e2000c101110 */
[----:B------:R-:W-:Y:S05]  /*4400*/  @P1 BRA `(.L_x_102) ;  /* 0x0000000000041947 */ /* 0x000fea0003800000 */
[----:B------:R1:W5:Y:S02]  /*4410*/  LDG.E.U8 R8, desc[UR16][R22.64+0x39] ;  /* 0x0000391016087981 */ /* 0x000364000c1e1100 */
.L_x_102:
[----:B------:R-:W-:Y:S05]  /*4420*/  BSYNC B1 ;  /* 0x0000000000017941 */ /* 0x000fea0003800000 */
.L_x_101:
[----:B------:R-:W-:Y:S05]  /*4430*/  @P1 BRA `(.L_x_103) ;  /* 0x0000000800601947 */ /* 0x000fea0003800000 */
[----:B-----5:R-:W-:-:S04]  /*4440*/  LOP3.LUT R8, R8, 0xff, RZ, 0xc0, !PT ;  /* 0x000000ff08087812 */ /* 0x020fc800078ec0ff */
[----:B------:R-:W-:-:S05]  /*4450*/  F2FP.F16.E4M3.UNPACK_B R8, R8 ;  /* 0x00000008ff08723e */ /* 0x000fca00020006ff */
[----:B------:R-:W-:-:S05]  /*4460*/  HADD2.F32 R8, -RZ, R8.H0_H0 ;  /* 0x20000008ff087230 */ /* 0x000fca0000004100 */
[----:B0-----:R-:W-:-:S04]  /*4470*/  FMUL R9, R8, R7 ;  /* 0x0000000708097220 */ /* 0x001fc80000400000 */
[----:B------:R-:W-:-:S05]  /*4480*/  FFMA R9, R14, R3, R9 ;  /* 0x000000030e097223 */ /* 0x000fca0000000009 */
[----:B------:R-:W-:-:S05]  /*4490*/  F2FP.SATFINITE.E4M3.F32.PACK_AB_MERGE_C R9, RZ, R9, RZ ;  /* 0x00000009ff09723e */ /* 0x000fca00048070ff */
[----:B------:R0:W-:Y:S01]  /*44a0*/  STG.E.U8 desc[UR16][R10.64+0x39], R9 ;  /* 0x000039090a007986 */ /* 0x0001e2000c101110 */
[----:B------:R-:W-:Y:S05]  /*44b0*/  BRA `(.L_x_103) ;  /* 0x0000000800407947 */ /* 0x000fea0003800000 */
.L_x_38:
[----:B------:R-:W-:Y:S01]  /*44c0*/  ISETP.GE.AND P1, PT, R26, 0x2, PT ;  /* 0x000000021a00780c */ /* 0x000fe20003f26270 */
[-C--:B--2---:R-:W-:Y:S01]  /*44d0*/  FMUL R80, R80, R3.reuse ;  /* 0x0000000350507220 */ /* 0x084fe20000400000 */
[----:B------:R-:W-:Y:S01]  /*44e0*/  ISETP.GE.AND P3, PT, R26, 0x1, PT ;  /* 0x000000011a00780c */ /* 0x000fe20003f66270 */
[-C--:B------:R-:W-:Y:S01]  /*44f0*/  FMUL R79, R79, R3.reuse ;  /* 0x000000034f4f7220 */ /* 0x080fe20000400000 */
[----:B------:R-:W-:Y:S01]  /*4500*/  ISETP.LT.OR P5, PT, R25, 0x1, !P1 ;  /* 0x000000011900780c */ /* 0x000fe20004fa1670 */
[-C--:B------:R-:W-:Y:S01]  /*4510*/  FMUL R77, R77, R3.reuse ;  /* 0x000000034d4d7220 */ /* 0x080fe20000400000 */
[C---:B------:R-:W-:Y:S01]  /*4520*/  ISETP.LT.OR P2, PT, R25.reuse, 0x1, !P3 ;  /* 0x000000011900780c */ /* 0x040fe20005f41670 */
[-C--:B------:R-:W-:Y:S01]  /*4530*/  FMUL R78, R78, R3.reuse ;  /* 0x000000034e4e7220 */ /* 0x080fe20000400000 */
[----:B------:R-:W-:Y:S01]  /*4540*/  ISETP.LT.OR P3, PT, R25, 0x9, !P3 ;  /* 0x000000091900780c */ /* 0x000fe20005f61670 */
[-C--:B------:R-:W-:Y:S01]  /*4550*/  FMUL R75, R75, R3.reuse ;  /* 0x000000034b4b7220 */ /* 0x080fe20000400000 */
[----:B------:R-:W-:Y:S01]  /*4560*/  F2FP.SATFINITE.E4M3.F32.PACK_AB_MERGE_C R13, RZ, R80, RZ ;  /* 0x00000050ff0d723e */ /* 0x000fe200048070ff */
[----:B------:R-:W-:Y:S01]  /*4570*/  FMUL R76, R76, R3 ;  /* 0x000000034c4c7220 */ /* 0x000fe20000400000 */
[----:B------:R-:W-:Y:S01]  /*4580*/  F2FP.SATFINITE.E4M3.F32.PACK_AB_MERGE_C R79, RZ, R79, RZ ;  /* 0x0000004fff4f723e */ /* 0x000fe200048070ff */
[----:B------:R-:W-:Y:S01]  /*4590*/  FMUL R73, R73, R3 ;  /* 0x0000000349497220 */ /* 0x000fe20000400000 */
[----:B------:R-:W-:Y:S01]  /*45a0*/  F2FP.SATFINITE.E4M3.F32.PACK_AB_MERGE_C R77, RZ, R77, RZ ;  /* 0x0000004dff4d723e */ /* 0x000fe200048070ff */
[-C--:B------:R-:W-:Y:S01]  /*45b0*/  FMUL R74, R74, R3.reuse ;  /* 0x000000034a4a7220 */ /* 0x080fe20000400000 */
[C---:B------:R-:W-:Y:S01]  /*45c0*/  ISETP.LT.OR P1, PT, R25.reuse, 0x9, !P1 ;  /* 0x000000091900780c */ /* 0x040fe20004f21670 */
[----:B------:R0:W-:Y:S01]  /*45d0*/  @!P5 STG.E.U8 desc[UR16][R8.64+0x1], R13 ;  /* 0x0000010d0800d986 */ /* 0x0001e2000c101110 */
[----:B------:R-:W-:Y:S01]  /*45e0*/  ISETP.GE.AND P5, PT, R26, 0x9, PT ;  /* 0x000000091a00780c */ /* 0x000fe20003fa6270 */
[----:B------:R-:W-:Y:S01]  /*45f0*/  FMUL R72, R72, R3 ;  /* 0x0000000348487220 */ /* 0x000fe20000400000 */
[----:B------:R-:W-:Y:S01]  /*4600*/  F2FP.SATFINITE.E4M3.F32.PACK_AB_MERGE_C R75, RZ, R75, RZ ;  /* 0x0000004bff4b723e */ /* 0x000fe200048070ff */
[----:B------:R-:W-:Y:S01]  /*4610*/  @!P2 STG.E.U8 desc[UR16][R8.64], R79 ;  /* 0x0000004f0800a986 */ /* 0x000fe2000c101110 */
[----:B------:R-:W-:Y:S01]  /*4620*/  ISETP.GE.AND P2, PT, R26, 0xa, PT ;  /* 0x0000000a1a00780c */ /* 0x000fe20003f46270 */
[-C--:B------:R-:W-:Y:S01]  /*4630*/  FMUL R70, R70, R3.reuse ;  /* 0x0000000346467220 */ /* 0x080fe20000400000 */
[----:B------:R-:W-:Y:S01]  /*4640*/  F2FP.SATFINITE.E4M3.F32.PACK_AB_MERGE_C R23, RZ, R76, RZ ;  /* 0x0000004cff17723e */ /* 0x000fe200048070ff */
[----:B------:R-:W-:Y:S01]  /*4650*/  @!P3 STG.E.U8 desc[UR16][R10.64], R77 ;  /* 0x0000004d0a00b986 */ /* 0x000fe2000c101110 */
[----:B------:R-:W-:Y:S01]  /*4660*/  ISETP.LT.OR P3, PT, R25, 0x1, !P5 ;  /* 0x000000011900780c */ /* 0x000fe20006f61670 */
[-C--:B------:R-:W-:Y:S01]  /*4670*/  FMUL R69, R69, R3.reuse ;  /* 0x0000000345457220 */ /* 0x080fe20000400000 */
[C---:B------:R-:W-:Y:S01]  /*4680*/  ISETP.LT.OR P6, PT, R25.reuse, 0x1, !P2 ;  /* 0x000000011900780c */ /* 0x040fe200057c1670 */
[-C--:B------:R-:W-:Y:S01]  /*4690*/  FMUL R68, R68, R3.reuse ;  /* 0x0000000344447220 */ /* 0x080fe20000400000 */
[----:B------:R-:W-:Y:S01]  /*46a0*/  ISETP.LT.OR P5, PT, R25, 0x9, !P5 ;  /* 0x000000091900780c */ /* 0x000fe20006fa1670 */
[-C--:B------:R-:W-:Y:S01]  /*46b0*/  FMUL R67, R67, R3.reuse ;  /* 0x0000000343437220 */ /* 0x080fe20000400000 */
[----:B0-----:R-:W-:Y:S01]  /*46c0*/  F2FP.SATFINITE.E4M3.F32.PACK_AB_MERGE_C R13, RZ, R78, RZ ;  /* 0x0000004eff0d723e */ /* 0x001fe200048070ff */
[----:B------:R-:W-:Y:S01]  /*46d0*/  FMUL R66, R66, R3 ;  /* 0x0000000342427220 */ /* 0x000fe20000400000 */
[----:B------:R-:W-:Y:S01]  /*46e0*/  F2FP.SATFINITE.E4M3.F32.PACK_AB_MERGE_C R73, RZ, R73, RZ ;  /* 0x00000049ff49723e */ /* 0x000fe200048070ff */
[-C--:B------:R-:W-:Y:S01]  /*46f0*/  FMUL R65, R65, R3.reuse ;  /* 0x0000000341417220 */ /* 0x080fe20000400000 */
[C---:B------:R-:W-:Y:S01]  /*4700*/  ISETP.LT.OR P2, PT, R25.reuse, 0x9, !P2 ;  /* 0x000000091900780c */ /* 0x040fe20005741670 */
[----:B------:R0:W-:Y:S01]  /*4710*/  @!P1 STG.E.U8 desc[UR16][R10.64+0x1], R13 ;  /* 0x0000010d0a009986 */ /* 0x0001e2000c101110 */
[----:B------:R-:W-:Y:S01]  /*4720*/  ISETP.GE.AND P1, PT, R26, 0x12, PT ;  /* 0x000000121a00780c */ /* 0x000fe20003f26270 */
[-C--:B------:R-:W-:Y:S01]  /*4730*/  FMUL R64, R64, R3.reuse ;  /* 0x0000000340407220 */ /* 0x080fe20000400000 */
[----:B------:R-:W-:Y:S01]  /*4740*/  F2FP.SATFINITE.E4M3.F32.PACK_AB_MERGE_C R27, RZ, R70, RZ ;  /* 0x00000046ff1b723e */ /* 0x000fe200048070ff */
[----:B------:R-:W-:Y:S01]  /*4750*/  @!P3 STG.E.U8 desc[UR16][R8.64+0x8], R75 ;  /* 0x0000084b0800b986 */ /* 0x000fe2000c101110 */
[----:B------:R-:W-:Y:S01]  /*4760*/  ISETP.GE.AND P3, PT, R26, 0x11, PT ;  /* 0x000000111a00780c */ /* 0x000fe20003f66270 */
[----:B------:R-:W-:Y:S01]  /*4770*/  FMUL R62, R62, R3 ;  /* 0x000000033e3e7220 */ /* 0x000fe20000400000 */
[----:B------:R-:W-:Y:S01]  /*4780*/  F2FP.SATFINITE.E4M3.F32.PACK_AB_MERGE_C R69, RZ, R69, RZ ;  /* 0x00000045ff45723e */ /* 0x000fe200048070ff */
[----:B------:R1:W-:Y:S01]  /*4790*/  @!P6 STG.E.U8 desc[UR16][R8.64+0x9], R23 ;  /* 0x000009170800e986 */ /* 0x0003e2000c101110 */
[----:B------:R-:W-:Y:S01]  /*47a0*/  ISETP.LT.OR P6, PT, R25, 0x1, !P1 ;  /* 0x000000011900780c */ /* 0x000fe20004fc1670 */
[-C--:B------:R-:W-:Y:S01]  /*47b0*/  FMUL R63, R63, R3.reuse ;  /* 0x000000033f3f7220 */ /* 0x080fe20000400000 */
[C---:B------:R-:W-:Y:S01]  /*47c0*/  ISETP.LT.OR P1, PT, R25.reuse, 0x9, !P1 ;  /* 0x000000091900780c */ /* 0x040fe20004f21670 */
[----:B------:R-:W-:Y:S01]  /*47d0*/  @!P5 STG.E.U8 desc[UR16][R10.64+0x8], R73 ;  /* 0x000008490a00d986 */ /* 0x000fe2000c101110 */
[----:B------:R-:W-:Y:S01]  /*47e0*/  ISETP.LT.OR P5, PT, R25, 0x1, !P3 ;  /* 0x000000011900780c */ /* 0x000fe20005fa1670 */
[-C--:B------:R-:W-:Y:S01]  /*47f0*/  FMUL R61, R61, R3.reuse ;  /* 0x000000033d3d7220 */ /* 0x080fe20000400000 */
[----:B------:R-:W-:Y:S01]  /*4800*/  ISETP.LT.OR P3, PT, R25, 0x9, !P3 ;  /* 0x000000091900780c */ /* 0x000fe20005f61670 */
[-C--:B------:R-:W-:Y:S01]  /*4810*/  FMUL R60, R60, R3.reuse ;  /* 0x000000033c3c7220 */ /* 0x080fe20000400000 */
[----:B0-----:R-:W-:Y:S01]  /*4820*/  F2FP.SATFINITE.E4M3.F32.PACK_AB_MERGE_C R13, RZ, R74, RZ ;  /* 0x0000004aff0d723e */ /* 0x001fe200048070ff */
[----:B------:R-:W-:Y:S01]  /*4830*/  FMUL R58, R58, R3 ;  /* 0x000000033a3a7220 */ /* 0x000fe20000400000 */
[----:B------:R-:W-:Y:S01]  /*4840*/  F2FP.SATFINITE.E4M3.F32.PACK_AB_MERGE_C R67, RZ, R67, RZ ;  /* 0x00000043ff43723e */ /* 0x000fe200048070ff */
[-C--:B------:R-:W-:Y:S01]  /*4850*/  FMUL R59, R59, R3.reuse ;  /* 0x000000033b3b7220 */ /* 0x080fe20000400000 */
[----:B-1----:R-:W-:Y:S01]  /*4860*/  F2FP.SATFINITE.E4M3.F32.PACK_AB_MERGE_C R23, RZ, R72, RZ ;  /* 0x00000048ff17723e */ /* 0x002fe200048070ff */
[----:B------:R0:W-:Y:S01]  /*4870*/  @!P2 STG.E.U8 desc[UR16][R10.64+0x9], R13 ;  /* 0x0000090d0a00a986 */ /* 0x0001e2000c101110 */
[C---:B------:R-:W-:Y:S01]  /*4880*/  ISETP.GE.AND P2, PT, R26.reuse, 0x1a, PT ;  /* 0x0000001a1a00780c */ /* 0x040fe20003f46270 */
[----:B------:R-:W-:Y:S01]  /*4890*/  FMUL R57, R57, R3 ;  /* 0x0000000339397220 */ /* 0x000fe20000400000 */
[----:B------:R-:W-:Y:S01]  /*48a0*/  F2FP.SATFINITE.E4M3.F32.PACK_AB_MERGE_C R65, RZ, R65, RZ ;  /* 0x00000041ff41723e */ /* 0x000fe200048070ff */
[----:B------:R1:W-:Y:S01]  /*48b0*/  @!P5 STG.E.U8 desc[UR16][R8.64+0x10], R23 ;  /* 0x000010170800d986 */ /* 0x0003e2000c101110 */
[----:B------:R-:W-:Y:S01]  /*48c0*/  ISETP.GE.AND P5, PT, R26, 0x19, PT ;  /* 0x000000191a00780c */ /* 0x000fe20003fa6270 */
[----:B------:R-:W-:Y:S01]  /*48d0*/  FMUL R56, R56, R3 ;  /* 0x0000000338387220 */ /* 0x000fe20000400000 */
[----:B------:R-:W-:Y:S01]  /*48e0*/  F2FP.SATFINITE.E4M3.F32.PACK_AB_MERGE_C R63, RZ, R63, RZ ;  /* 0x0000003fff3f723e */ /* 0x000fe200048070ff */
[----:B------:R-:W-:Y:S01]  /*48f0*/  @!P6 STG.E.U8 desc[UR16][R8.64+0x11], R27 ;  /* 0x0000111b0800e986 */ /* 0x000fe2000c101110 */
[----:B------:R-:W-:Y:S01]  /*4900*/  ISETP.LT.OR P6, PT, R25, 0x1, !P2 ;  /* 0x000000011900780c */ /* 0x000fe200057c1670 */
[-C--:B------:R-:W-:Y:S01]  /*4910*/  FMUL R21, R21, R3.reuse ;  /* 0x0000000315157220 */ /* 0x080fe20000400000 */
[C---:B------:R-:W-:Y:S01]  /*4920*/  ISETP.LT.OR P2, PT, R25.reuse, 0x9, !P2 ;  /* 0x000000091900780c */ /* 0x040fe20005741670 */
[----:B------:R-:W-:Y:S01]  /*4930*/  @!P3 STG.E.U8 desc[UR16][R10.64+0x10], R69 ;  /* 0x000010450a00b986 */ /* 0x000fe2000c101110 */
[C---:B------:R-:W-:Y:S01]  /*4940*/  ISETP.LT.OR P3, PT, R25.reuse, 0x1, !P5 ;  /* 0x000000011900780c */ /* 0x040fe20006f61670 */
[-C--:B------:R-:W-:Y:S01]  /*4950*/  FMUL R20, R20, R3.reuse ;  /* 0x0000000314147220 */ /* 0x080fe20000400000 */
[----:B------:R-:W-:Y:S01]  /*4960*/  ISETP.LT.OR P5, PT, R25, 0x9, !P5 ;  /* 0x000000091900780c */ /* 0x000fe20006fa1670 */
[-C--:B------:R-:W-:Y:S01]  /*4970*/  FMUL R19, R19, R3.reuse ;  /* 0x0000000313137220 */ /* 0x080fe20000400000 */
[----:B0-----:R-:W-:Y:S01]  /*4980*/  F2FP.SATFINITE.E4M3.F32.PACK_AB_MERGE_C R13, RZ, R68, RZ ;  /* 0x00000044ff0d723e */ /* 0x001fe200048070ff */
[-C--:B------:R-:W-:Y:S01]  /*4990*/  FMUL R18, R18, R3.reuse ;  /* 0x0000000312127220 */ /* 0x080fe20000400000 */
[----:B-1----:R-:W-:Y:S01]  /*49a0*/  F2FP.SATFINITE.E4M3.F32.PACK_AB_MERGE_C R23, RZ, R66, RZ ;  /* 0x00000042ff17723e */ /* 0x002fe200048070ff */
[----:B------:R-:W-:Y:S01]  /*49b0*/  FMUL R17, R17, R3 ;  /* 0x0000000311117220 */ /* 0x000fe20000400000 */
[----:B------:R-:W-:Y:S01]  /*49c0*/  F2FP.SATFINITE.E4M3.F32.PACK_AB_MERGE_C R61, RZ, R61, RZ ;  /* 0x0000003dff3d723e */ /* 0x000fe200048070ff */
[----:B------:R0:W-:Y:S01]  /*49d0*/  @!P1 STG.E.U8 desc[UR16][R10.64+0x11], R13 ;  /* 0x0000110d0a009986 */ /* 0x0001e2000c101110 */
[----:B------:R-:W-:Y:S01]  /*49e0*/  ISETP.GE.AND P1, PT, R26, 0x22, PT ;  /* 0x000000221a00780c */ /* 0x000fe20003f26270 */
[----:B------:R-:W-:Y:S01]  /*49f0*/  FMUL R16, R16, R3 ;  /* 0x0000000310107220 */ /* 0x000fe20000400000 */
[----:B------:R-:W-:Y:S01]  /*4a00*/  F2FP.SATFINITE.E4M3.F32.PACK_AB_MERGE_C R59, RZ, R59, RZ ;  /* 0x0000003bff3b723e */ /* 0x000fe200048070ff */
[----:B------:R-:W-:Y:S01]  /*4a10*/  @!P3 STG.E.U8 desc[UR16][R8.64+0x18], R67 ;  /* 0x000018430800b986 */ /* 0x000fe2000c101110 */
[----:B------:R-:W-:Y:S01]  /*4a20*/  ISETP.GE.AND P3, PT, R26, 0x21, PT ;  /* 0x000000211a00780c */ /* 0x000fe20003f66270 */
[----:B------:R-:W-:Y:S01]  /*4a30*/  FMUL R15, R15, R3 ;  /* 0x000000030f0f7220 */ /* 0x000fe20000400000 */
[----:B------:R-:W-:Y:S01]  /*4a40*/  F2FP.SATFINITE.E4M3.F32.PACK_AB_MERGE_C R57, RZ, R57, RZ ;  /* 0x00000039ff39723e */ /* 0x000fe200048070ff */
[----:B------:R1:W-:Y:S01]  /*4a50*/  @!P6 STG.E.U8 desc[UR16][R8.64+0x19], R23 ;  /* 0x000019170800e986 */ /* 0x0003e2000c101110 */
[C---:B------:R-:W-:Y:S01]  /*4a60*/  ISETP.LT.OR P6, PT, R25.reuse, 0x1, !P3 ;  /* 0x000000011900780c */ /* 0x040fe20005fc1670 */
[----:B------:R-:W-:Y:S01]  /*4a70*/  FMUL R14, R14, R3 ;  /* 0x000000030e0e7220 */ /* 0x000fe20000400000 */
[C---:B------:R-:W-:Y:S01]  /*4a80*/  ISETP.LT.OR P3, PT, R25.reuse, 0x9, !P3 ;  /* 0x000000091900780c */ /* 0x040fe20005f61670 */
[----:B------:R-:W-:Y:S01]  /*4a90*/  @!P5 STG.E.U8 desc[UR16][R10.64+0x18], R65 ;  /* 0x000018410a00d986 */ /* 0x000fe2000c101110 */
[----:B------:R-:W-:-:S02]  /*4aa0*/  ISETP.LT.OR P5, PT, R25, 0x1, !P1 ;  /* 0x000000011900780c */ /* 0x000fc40004fa1670 */
[----:B0-----:R-:W-:Y:S02]  /*4ab0*/  F2FP.SATFINITE.E4M3.F32.PACK_AB_MERGE_C R13, RZ, R64, RZ ;  /* 0x00000040ff0d723e */ /* 0x001fe400048070ff */
[----:B------:R-:W-:Y:S02]  /*4ac0*/  ISETP.LT.OR P1, PT, R25, 0x9, !P1 ;  /* 0x000000091900780c */ /* 0x000fe40004f21670 */
[----:B------:R-:W-:Y:S01]  /*4ad0*/  F2FP.SATFINITE.E4M3.F32.PACK_AB_MERGE_C R21, RZ, R21, RZ ;  /* 0x00000015ff15723e */ /* 0x000fe200048070ff */
[----:B------:R0:W-:Y:S01]  /*4ae0*/  @!P2 STG.E.U8 desc[UR16][R10.64+0x19], R13 ;  /* 0x0000190d0a00a986 */ /* 0x0001e2000c101110 */
[----:B-1----:R-:W-:Y:S02]  /*4af0*/  F2FP.SATFINITE.E4M3.F32.PACK_AB_MERGE_C R23, RZ, R62, RZ ;  /* 0x0000003eff17723e */ /* 0x002fe400048070ff */
[----:B------:R-:W-:Y:S01]  /*4b00*/  ISETP.GE.AND P2, PT, R26, 0x2a, PT ;  /* 0x0000002a1a00780c */ /* 0x000fe20003f46270 */
[----:B------:R-:W-:Y:S01]  /*4b10*/  @!P6 STG.E.U8 desc[UR16][R8.64+0x20], R63 ;  /* 0x0000203f0800e986 */ /* 0x000fe2000c101110 */
[----:B------:R-:W-:-:S02]  /*4b20*/  F2FP.SATFINITE.E4M3.F32.PACK_AB_MERGE_C R19, RZ, R19, RZ ;  /* 0x00000013ff13723e */ /* 0x000fc400048070ff */
[----:B------:R-:W-:Y:S01]  /*4b30*/  F2FP.SATFINITE.E4M3.F32.PACK_AB_MERGE_C R17, RZ, R17, RZ ;  /* 0x00000011ff11723e */ /* 0x000fe200048070ff */
[----:B------:R1:W-:Y:S01]  /*4b40*/  @!P5 STG.E.U8 desc[UR16][R8.64+0x21], R23 ;  /* 0x000021170800d986 */ /* 0x0003e2000c101110 */
[----:B------:R-:W-:Y:S02]  /*4b50*/  ISETP.GE.AND P5, PT, R26, 0x29, PT ;  /* 0x000000291a00780c */ /* 0x000fe40003fa6270 */
[----:B------:R-:W-:Y:S01]  /*4b60*/  F2FP.SATFINITE.E4M3.F32.PACK_AB_MERGE_C R15, RZ, R15, RZ ;  /* 0x0000000fff0f723e */ /* 0x000fe200048070ff */
[----:B------:R-:W-:Y:S01]  /*4b70*/  @!P3 STG.E.U8 desc[UR16][R10.64+0x20], R61 ;  /* 0x0000203d0a00b986 */ /* 0x000fe2000c101110 */
[C---:B------:R-:W-:Y:S02]  /*4b80*/  ISETP.LT.OR P3, PT, R25.reuse, 0x1, !P2 ;  /* 0x000000011900780c */ /* 0x040fe40005761670 */
[C---:B------:R-:W-:Y:S02]  /*4b90*/  ISETP.LT.OR P6, PT, R25.reuse, 0x1, !P5 ;  /* 0x000000011900780c */ /* 0x040fe40006fc1670 */
[----:B------:R-:W-:-:S02]  /*4ba0*/  ISETP.LT.OR P5, PT, R25, 0x9, !P5 ;  /* 0x000000091900780c */ /* 0x000fc40006fa1670 */
[----:B0-----:R-:W-:Y:S02]  /*4bb0*/  F2FP.SATFINITE.E4M3.F32.PACK_AB_MERGE_C R13, RZ, R60, RZ ;  /* 0x0000003cff0d723e */ /* 0x001fe400048070ff */
[----:B-1----:R-:W-:Y:S02]  /*4bc0*/  F2FP.SATFINITE.E4M3.F32.PACK_AB_MERGE_C R23, RZ, R58, RZ ;  /* 0x0000003aff17723e */ /* 0x002fe400048070ff */
[----:B------:R-:W-:Y:S01]  /*4bd0*/  ISETP.LT.OR P2, PT, R25, 0x9, !P2 ;  /* 0x000000091900780c */ /* 0x000fe20005741670 */
[----:B------:R0:W-:Y:S01]  /*4be0*/  @!P1 STG.E.U8 desc[UR16][R10.64+0x21], R13 ;  /* 0x0000210d0a009986 */ /* 0x0001e2000c101110 */
[----:B------:R-:W-:-:S03]  /*4bf0*/  ISETP.GE.AND P1, PT, R26, 0x31, PT ;  /* 0x000000311a00780c */ /* 0x000fc60003f26270 */
[----:B------:R1:W-:Y:S01]  /*4c00*/  @!P3 STG.E.U8 desc[UR16][R8.64+0x29], R23 ;  /* 0x000029170800b986 */ /* 0x0003e2000c101110 */
[----:B------:R-:W-:-:S03]  /*4c10*/  ISETP.GE.AND P3, PT, R26, 0x32, PT ;  /* 0x000000321a00780c */ /* 0x000fc60003f66270 */
[----:B------:R-:W-:Y:S01]  /*4c20*/  @!P6 STG.E.U8 desc[UR16][R8.64+0x28], R59 ;  /* 0x0000283b0800e986 */ /* 0x000fe2000c101110 */
[C---:B------:R-:W-:Y:S02]  /*4c30*/  ISETP.LT.OR P6, PT, R25.reuse, 0x1, !P1 ;  /* 0x000000011900780c */ /* 0x040fe40004fc1670 */
[C---:B------:R-:W-:Y:S01]  /*4c40*/  ISETP.LT.OR P1, PT, R25.reuse, 0x9, !P1 ;  /* 0x000000091900780c */ /* 0x040fe20004f21670 */
[----:B------:R-:W-:Y:S01]  /*4c50*/  @!P5 STG.E.U8 desc[UR16][R10.64+0x28], R57 ;  /* 0x000028390a00d986 */ /* 0x000fe2000c101110 */
[C---:B------:R-:W-:Y:S02]  /*4c60*/  ISETP.LT.OR P5, PT, R25.reuse, 0x1, !P3 ;  /* 0x000000011900780c */ /* 0x040fe40005fa1670 */
        /* <DEDUP_REMOVED lines=10> */
[----:B------:R2:W-:Y:S01]  /*4d10*/  @!P1 STG.E.U8 desc[UR16][R10.64+0x30], R19 ;  /* 0x000030130a009986 */ /* 0x0005e2000c101110 */
[C---:B------:R-:W-:Y:S02]  /*4d20*/  ISETP.LT.OR P1, PT, R25.reuse, 0x1, !P2 ;  /* 0x000000011900780c */ /* 0x040fe40005721670 */
[----:B------:R-:W-:Y:S02]  /*4d30*/  ISETP.LT.OR P2, PT, R25, 0x9, !P2 ;  /* 0x000000091900780c */ /* 0x000fe40005741670 */
[----:B0-----:R-:W-:Y:S02]  /*4d40*/  F2FP.SATFINITE.E4M3.F32.PACK_AB_MERGE_C R13, RZ, R18, RZ ;  /* 0x00000012ff0d723e */ /* 0x001fe400048070ff */
[----:B-1----:R-:W-:-:S03]  /*4d50*/  F2FP.SATFINITE.E4M3.F32.PACK_AB_MERGE_C R21, RZ, R14, RZ ;  /* 0x0000000eff15723e */ /* 0x002fc600048070ff */
[----:B------:R0:W-:Y:S01]  /*4d60*/  @!P3 STG.E.U8 desc[UR16][R10.64+0x31], R13 ;  /* 0x0000310d0a00b986 */ /* 0x0001e2000c101110 */
[----:B--2---:R-:W-:-:S03]  /*4d70*/  F2FP.SATFINITE.E4M3.F32.PACK_AB_MERGE_C R19, RZ, R16, RZ ;  /* 0x00000010ff13723e */ /* 0x004fc600048070ff */
[----:B------:R0:W-:Y:S04]  /*4d80*/  @!P1 STG.E.U8 desc[UR16][R8.64+0x38], R17 ;  /* 0x0000381108009986 */ /* 0x0001e8000c101110 */
[----:B------:R0:W-:Y:S04]  /*4d90*/  @!P5 STG.E.U8 desc[UR16][R8.64+0x39], R19 ;  /* 0x000039130800d986 */ /* 0x0001e8000c101110 */
[----:B------:R0:W-:Y:S04]  /*4da0*/  @!P2 STG.E.U8 desc[UR16][R10.64+0x38], R15 ;  /* 0x0000380f0a00a986 */ /* 0x0001e8000c101110 */
[----:B------:R0:W-:Y:S02]  /*4db0*/  @!P6 STG.E.U8 desc[UR16][R10.64+0x39], R21 ;  /* 0x000039150a00e986 */ /* 0x0001e4000c101110 */
.L_x_103:
[----:B------:R-:W-:Y:S05]  /*4dc0*/  BSYNC B0 ;  /* 0x0000000000007941 */ /* 0x000fea0003800000 */
.L_x_37:
[----:B------:R-:W-:Y:S01]  /*4dd0*/  ULDC UR6, c[0x0][0xc] ;  /* 0x0000030000067ab9 */ /* 0x000fe20000000800 */
[----:B------:R-:W-:Y:S01]  /*4de0*/  ULDC UR7, c[0x0][0x10] ;  /* 0x0000040000077ab9 */ /* 0x000fe20000000800 */
[----:B0-----:R-:W0:Y:S01]  /*4df0*/  LDC R9, c[0x0][0x14] ;  /* 0x00000500ff097b82 */ /* 0x001e220000000800 */
[----:B------:R-:W-:Y:S01]  /*4e00*/  UIMAD.WIDE.U32 UR6, UR6, UR7, URZ ;  /* 0x00000007060672a5 */ /* 0x000fe2000f8e003f */
[----:B-----5:R-:W-:Y:S01]  /*4e10*/  PRMT R8, RZ, 0x7610, R8 ;  /* 0x00007610ff087816 */ /* 0x020fe20000000008 */
[----:B------:R-:W-:Y:S02]  /*4e20*/  IMAD.MOV.U32 R12, RZ, RZ, -0x1 ;  /* 0xffffffffff0c7424 */ /* 0x000fe400078e00ff */
[----:B------:R-:W-:Y:S02]  /*4e30*/  IMAD.MOV.U32 R71, RZ, RZ, -0x1 ;  /* 0xffffffffff477424 */ /* 0x000fe400078e00ff */
[----:B0-----:R-:W-:-:S04]  /*4e40*/  IMAD.WIDE.U32 R4, R9, UR6, R4 ;  /* 0x0000000609047c25 */ /* 0x001fc8000f8e0004 */
[----:B------:R-:W-:Y:S01]  /*4e50*/  IMAD R9, R9, UR7, RZ ;  /* 0x0000000709097c24 */ /* 0x000fe2000f8e02ff */
[----:B------:R-:W-:Y:S02]  /*4e60*/  ULDC.64 UR6, c[0x0][0x650] ;  /* 0x0001940000067ab9 */ /* 0x000fe40000000a00 */
[----:B------:R-:W-:Y:S01]  /*4e70*/  ISETP.GE.U32.AND P1, PT, R4, UR6, PT ;  /* 0x0000000604007c0c */ /* 0x000fe2000bf26070 */
[----:B------:R-:W-:-:S05]  /*4e80*/  IMAD.IADD R5, R5, 0x1, R9 ;  /* 0x0000000105057824 */ /* 0x000fca00078e0209 */
[----:B------:R-:W-:-:S13]  /*4e90*/  ISETP.GE.U32.AND.EX P1, PT, R5, UR7, PT, P1 ;  /* 0x0000000705007c0c */ /* 0x000fda000bf26110 */
[----:B------:R-:W-:Y:S05]  /*4ea0*/  @P1 BRA `(.L_x_104) ;  /* 0x0000000400601947 */ /* 0x000fea0003800000 */
[----:B------:R-:W0:Y:S01]  /*4eb0*/  S2R R20, SR_CTAID.X ;  /* 0x0000000000147919 */ /* 0x000e220000002500 */
[----:B------:R-:W5:Y:S01]  /*4ec0*/  LDC.64 R14, c[0x0][0x628] ;  /* 0x00018a00ff0e7b82 */ /* 0x000f620000000a00 */
[----:B------:R-:W-:Y:S01]  /*4ed0*/  ULDC UR6, c[0x0][0x150] ;  /* 0x0000540000067ab9 */ /* 0x000fe20000000800 */
[----:B------:R-:W-:Y:S01]  /*4ee0*/  IMAD.MOV.U32 R12, RZ, RZ, R4 ;  /* 0x000000ffff0c7224 */ /* 0x000fe200078e0004 */
[----:B-12-4-:R-:W1:Y:S01]  /*4ef0*/  S2R R22, SR_CTAID.Y ;  /* 0x0000000000167919 */ /* 0x016e620000002600 */
[----:B------:R-:W-:-:S04]  /*4f00*/  IMAD.MOV.U32 R13, RZ, RZ, R5 ;  /* 0x000000ffff0d7224 */ /* 0x000fc800078e0005 */
[----:B------:R-:W2:Y:S08]  /*4f10*/  LDC R23, c[0x0][0x144] ;  /* 0x00005100ff177b82 */ /* 0x000eb00000000800 */
[----:B------:R-:W4:Y:S08]  /*4f20*/  LDC R16, c[0x0][0x630] ;  /* 0x00018c00ff107b82 */ /* 0x000f300000000800 */
[----:B------:R-:W1:Y:S01]  /*4f30*/  LDC.64 R18, c[0x0][0x620] ;  /* 0x00018800ff127b82 */ /* 0x000e620000000a00 */
[----:B-----5:R-:W-:-:S04]  /*4f40*/  ISETP.NE.U32.AND P1, PT, R14, RZ, PT ;  /* 0x000000ff0e00720c */ /* 0x020fc80003f25070 */
[----:B------:R-:W-:Y:S02]  /*4f50*/  ISETP.NE.AND.EX P1, PT, R15, RZ, PT, P1 ;  /* 0x000000ff0f00720c */ /* 0x000fe40003f25310 */
[----:B0-----:R-:W-:-:S05]  /*4f60*/  I2FP.F32.U32 R8, R20 ;  /* 0x0000001400087245 */ /* 0x001fca0000201000 */
[----:B------:R-:W-:-:S04]  /*4f70*/  FMUL R8, R8, UR6 ;  /* 0x0000000608087c20 */ /* 0x000fc80008400000 */
[----:B------:R0:W0:Y:S02]  /*4f80*/  F2I.U32.TRUNC.NTZ R21, R8 ;  /* 0x0000000800157305 */ /* 0x000024000020f000 */
[----:B--2-4-:R-:W-:Y:S05]  /*4f90*/  @!P1 BRA `(.L_x_105) ;  /* 0x0000000000289947 */ /* 0x014fea0003800000 */
[----:B------:R-:W2:Y:S02]  /*4fa0*/  LDC R9, c[0x0][0x634] ;  /* 0x00018d00ff097b82 */ /* 0x000ea40000000800 */
[----:B--2---:R-:W-:-:S05]  /*4fb0*/  IADD3 R13, P1, R4, R9, RZ ;  /* 0x00000009040d7210 */ /* 0x004fca0007f3e0ff */
[----:B------:R-:W-:-:S04]  /*4fc0*/  IMAD.X R17, RZ, RZ, R5, P1 ;  /* 0x000000ffff117224 */ /* 0x000fc800008e0605 */
[----:B0-----:R-:W-:-:S04]  /*4fd0*/  IMAD.WIDE.U32 R8, R17, R14, RZ ;  /* 0x0000000e11087225 */ /* 0x001fc800078e00ff */
[----:B---3--:R-:W-:-:S04]  /*4fe0*/  IMAD.WIDE.U32 R10, P1, R13, R15, R8 ;  /* 0x0000000f0d0a7225 */ /* 0x008fc80007820008 */
[----:B------:R-:W-:-:S04]  /*4ff0*/  IMAD.WIDE.U32 R8, R13, R14, RZ ;  /* 0x0000000e0d087225 */ /* 0x000fc800078e00ff */
[----:B------:R-:W-:Y:S01]  /*5000*/  IMAD.X R13, RZ, RZ, RZ, P1 ;  /* 0x000000ffff0d7224 */ /* 0x000fe200008e06ff */
[----:B------:R-:W-:Y:S01]  /*5010*/  IADD3 RZ, P1, R9, R10, RZ ;  /* 0x0000000a09ff7210 */ /* 0x000fe20007f3e0ff */
[----:B------:R-:W-:-:S04]  /*5020*/  IMAD.MOV.U32 R12, RZ, RZ, R11 ;  /* 0x000000ffff0c7224 */ /* 0x000fc800078e000b */
[----:B------:R-:W-:-:S08]  /*5030*/  IMAD.WIDE.U32.X R12, R17, R15, R12, P1 ;  /* 0x0000000f110c7225 */ /* 0x000fd000008e040c */
.L_x_105:
[----:B---3--:R-:W2:Y:S01]  /*5040*/  LDC.64 R28, c[0x0][0x640] ;  /* 0x00019000ff1c7b82 */ /* 0x008ea20000000a00 */
[-C--:B------:R-:W-:Y:S01]  /*5050*/  SHF.R.U64 R71, R12, R16.reuse, R13 ;  /* 0x000000100c477219 */ /* 0x080fe2000000120d */
[----:B0-----:R-:W-:Y:S01]  /*5060*/  IMAD.MOV R21, RZ, RZ, -R21 ;  /* 0x000000ffff157224 */ /* 0x001fe200078e0a15 */
[----:B------:R-:W-:Y:S01]  /*5070*/  SHF.R.U32.HI R8, RZ, R16, R13 ;  /* 0x00000010ff087219 */ /* 0x000fe2000001160d */
[----:B------:R-:W-:Y:S01]  /*5080*/  ULDC UR6, c[0x0][0x154] ;  /* 0x0000550000067ab9 */ /* 0x000fe20000000800 */
[----:B------:R-:W-:Y:S01]  /*5090*/  IADD3 R11, P1, RZ, -R71, RZ ;  /* 0x80000047ff0b7210 */ /* 0x000fe20007f3e0ff */
[----:B------:R-:W-:Y:S02]  /*50a0*/  IMAD R21, R23, R21, R20 ;  /* 0x0000001517157224 */ /* 0x000fe400078e0214 */
[----:B------:R-:W0:Y:S01]  /*50b0*/  LDC R12, c[0x0][0x618] ;  /* 0x00018600ff0c7b82 */ /* 0x000e220000000800 */
[----:B------:R-:W-:Y:S02]  /*50c0*/  IMAD.MOV.U32 R13, RZ, RZ, 0x1 ;  /* 0x00000001ff0d7424 */ /* 0x000fe400078e00ff */
[----:B------:R-:W-:-:S04]  /*50d0*/  IMAD.X R9, RZ, RZ, ~R8, P1 ;  /* 0x000000ffff097224 */ /* 0x000fc800008e0e08 */
[-C--:B-1----:R-:W-:Y:S01]  /*50e0*/  IMAD R10, R9, R18.reuse, RZ ;  /* 0x00000012090a7224 */ /* 0x082fe200078e02ff */
[----:B------:R-:W1:Y:S01]  /*50f0*/  LDC R24, c[0x0][0x608] ;  /* 0x00018200ff187b82 */ /* 0x000e620000000800 */
[----:B------:R-:W-:-:S04]  /*5100*/  IMAD.WIDE.U32 R8, R11, R18, R4 ;  /* 0x000000120b087225 */ /* 0x000fc800078e0004 */
[----:B------:R-:W-:Y:S01]  /*5110*/  IMAD R11, R11, R19, R10 ;  /* 0x000000130b0b7224 */ /* 0x000fe200078e020a */
[----:B------:R-:W-:Y:S02]  /*5120*/  I2FP.F32.U32 R10, R22 ;  /* 0x00000016000a7245 */ /* 0x000fe40000201000 */
[----:B------:R-:W3:Y:S01]  /*5130*/  LDC R26, c[0x0][0x658] ;  /* 0x00019600ff1a7b82 */ /* 0x000ee20000000800 */
[----:B------:R-:W-:Y:S01]  /*5140*/  IMAD.IADD R9, R9, 0x1, R11 ;  /* 0x0000000109097824 */ /* 0x000fe200078e020b */
[----:B--2---:R-:W-:Y:S01]  /*5150*/  ISETP.NE.U32.AND P1, PT, R28, RZ, PT ;  /* 0x000000ff1c00720c */ /* 0x004fe20003f25070 */
[----:B------:R-:W-:Y:S01]  /*5160*/  FMUL R10, R10, UR6 ;  /* 0x000000060a0a7c20 */ /* 0x000fe20008400000 */
[----:B------:R-:W-:Y:S02]  /*5170*/  IMAD.MOV.U32 R11, RZ, RZ, -0x1 ;  /* 0xffffffffff0b7424 */ /* 0x000fe400078e00ff */
[----:B------:R-:W-:Y:S01]  /*5180*/  ISETP.NE.AND.EX P1, PT, R29, RZ, PT, P1 ;  /* 0x000000ff1d00720c */ /* 0x000fe20003f25310 */
[----:B------:R2:W4:Y:S01]  /*5190*/  F2I.U32.TRUNC.NTZ R17, R10 ;  /* 0x0000000a00117305 */ /* 0x000522000020f000 */
[----:B------:R-:W2:Y:S01]  /*51a0*/  LDC R19, c[0x0][0x148] ;  /* 0x00005200ff137b82 */ /* 0x000ea20000000800 */
[----:B0-----:R-:W-:-:S02]  /*51b0*/  SHF.R.U64 R16, R8, R12, R9 ;  /* 0x0000000c08107219 */ /* 0x001fc40000001209 */
[----:B------:R-:W-:-:S05]  /*51c0*/  SHF.R.U32.HI R9, RZ, R12, R9 ;  /* 0x0000000cff097219 */ /* 0x000fca0000011609 */
[----:B------:R-:W0:Y:S01]  /*51d0*/  LDC R20, c[0x0][0x600] ;  /* 0x00018000ff147b82 */ /* 0x000e220000000800 */
[-CC-:B-1----:R-:W-:Y:S02]  /*51e0*/  SHF.R.U64 R14, R16, R24.reuse, R9.reuse ;  /* 0x00000018100e7219 */ /* 0x182fe40000001209 */
[----:B------:R-:W-:-:S05]  /*51f0*/  SHF.R.U32.HI R9, RZ, R24, R9 ;  /* 0x00000018ff097219 */ /* 0x000fca0000011609 */
[----:B------:R-:W1:Y:S01]  /*5200*/  LDC R25, c[0x0][0x648] ;  /* 0x00019200ff197b82 */ /* 0x000e620000000800 */
[-CC-:B---3--:R-:W-:Y:S02]  /*5210*/  SHF.R.U64 R18, R14, R26.reuse, R9.reuse ;  /* 0x0000001a0e127219 */ /* 0x188fe40000001209 */
[-C--:B------:R-:W-:Y:S02]  /*5220*/  SHF.L.U32 R11, R11, R26.reuse, RZ ;  /* 0x0000001a0b0b7219 */ /* 0x080fe400000006ff */
[-C--:B------:R-:W-:Y:S01]  /*5230*/  SHF.R.U32.HI R9, RZ, R26.reuse, R9 ;  /* 0x0000001aff097219 */ /* 0x080fe20000011609 */
[----:B------:R-:W-:Y:S01]  /*5240*/  IMAD.MOV.U32 R8, RZ, RZ, R18 ;  /* 0x000000ffff087224 */ /* 0x000fe200078e0012 */
[----:B------:R-:W-:Y:S01]  /*5250*/  SHF.L.U32 R24, R13, R26, RZ ;  /* 0x0000001a0d187219 */ /* 0x000fe200000006ff */
[----:B------:R-:W3:Y:S01]  /*5260*/  LDC R27, c[0x0][0x638] ;  /* 0x00018e00ff1b7b82 */ /* 0x000ee20000000800 */
[----:B------:R-:W-:-:S07]  /*5270*/  LOP3.LUT R23, RZ, R11, RZ, 0x33, !PT ;  /* 0x0000000bff177212 */ /* 0x000fce00078e33ff */
[----:B------:R-:W0:Y:S01]  /*5280*/  LDC R30, c[0x0][0x610] ;  /* 0x00018400ff1e7b82 */ /* 0x000e220000000800 */
[----:B----4-:R-:W-:Y:S05]  /*5290*/  @!P1 BRA `(.L_x_106) ;  /* 0x0000000000289947 */ /* 0x010fea0003800000 */
[----:B------:R-:W4:Y:S02]  /*52a0*/  LDC R13, c[0x0][0x64c] ;  /* 0x00019300ff0d7b82 */ /* 0x000f240000000800 */
[----:B----4-:R-:W-:-:S05]  /*52b0*/  IADD3 R13, P1, R18, R13, RZ ;  /* 0x0000000d120d7210 */ /* 0x010fca0007f3e0ff */
[----:B------:R-:W-:-:S04]  /*52c0*/  IMAD.X R15, RZ, RZ, R9, P1 ;  /* 0x000000ffff0f7224 */ /* 0x000fc800008e0609 */
[----:B------:R-:W-:-:S04]  /*52d0*/  IMAD.WIDE.U32 R8, R15, R28, RZ ;  /* 0x0000001c0f087225 */ /* 0x000fc800078e00ff */
[----:B--2---:R-:W-:-:S04]  /*52e0*/  IMAD.WIDE.U32 R10, P1, R13, R29, R8 ;  /* 0x0000001d0d0a7225 */ /* 0x004fc80007820008 */
[----:B------:R-:W-:-:S04]  /*52f0*/  IMAD.WIDE.U32 R8, R13, R28, RZ ;  /* 0x0000001c0d087225 */ /* 0x000fc800078e00ff */
[----:B------:R-:W-:Y:S01]  /*5300*/  IMAD.X R13, RZ, RZ, RZ, P1 ;  /* 0x000000ffff0d7224 */ /* 0x000fe200008e06ff */
[----:B------:R-:W-:Y:S01]  /*5310*/  IADD3 RZ, P1, R9, R10, RZ ;  /* 0x0000000a09ff7210 */ /* 0x000fe20007f3e0ff */
[----:B------:R-:W-:-:S04]  /*5320*/  IMAD.MOV.U32 R12, RZ, RZ, R11 ;  /* 0x000000ffff0c7224 */ /* 0x000fc800078e000b */
[----:B------:R-:W-:-:S08]  /*5330*/  IMAD.WIDE.U32.X R8, R15, R29, R12, P1 ;  /* 0x0000001d0f087225 */ /* 0x000fd000008e040c */
.L_x_106:
[----:B-1----:R-:W-:Y:S01]  /*5340*/  SHF.R.U64 R8, R8, R25, R9 ;  /* 0x0000001908087219 */ /* 0x002fe20000001209 */
[----:B0-----:R-:W-:Y:S01]  /*5350*/  VIADD R13, R20, 0xffffffff ;  /* 0xffffffff140d7836 */ /* 0x001fe20000000000 */
[----:B------:R-:W-:Y:S01]  /*5360*/  LOP3.LUT R11, R14, R23, RZ, 0xc0, !PT ;  /* 0x000000170e0b7212 */ /* 0x000fe200078ec0ff */
[----:B------:R-:W-:Y:S02]  /*5370*/  IMAD.MOV R17, RZ, RZ, -R17 ;  /* 0x000000ffff117224 */ /* 0x000fe400078e0a11 */
[----:B------:R-:W-:Y:S02]  /*5380*/  IMAD.MOV R9, RZ, RZ, -R8 ;  /* 0x000000ffff097224 */ /* 0x000fe400078e0a08 */
[----:B------:R-:W-:Y:S01]  /*5390*/  IMAD R24, R24, R8, R11 ;  /* 0x0000000818187224 */ /* 0x000fe200078e020b */
[----:B------:R-:W-:Y:S01]  /*53a0*/  LOP3.LUT R11, R16, R13, RZ, 0xc0, !PT ;  /* 0x0000000d100b7212 */ /* 0x000fe200078ec0ff */
[----:B--2---:R-:W-:Y:S02]  /*53b0*/  @P4 IMAD R21, R19, R17, R22 ;  /* 0x0000001113154224 */ /* 0x004fe400078e0216 */
[----:B---3--:R-:W-:-:S02]  /*53c0*/  IMAD R8, R9, R27, R18 ;  /* 0x0000001b09087224 */ /* 0x008fc400078e0212 */
[----:B------:R-:W-:Y:S02]  /*53d0*/  IMAD R24, R24, R30, R21 ;  /* 0x0000001e18187224 */ /* 0x000fe400078e0215 */
[----:B------:R-:W-:Y:S02]  /*53e0*/  IMAD R9, R8, R20, R11 ;  /* 0x0000001408097224 */ /* 0x000fe400078e020b */
[----:B------:R-:W-:-:S03]  /*53f0*/  IMAD.MOV.U32 R10, RZ, RZ, 0x1 ;  /* 0x00000001ff0a7424 */ /* 0x000fc600078e00ff */
[----:B------:R-:W-:Y:S02]  /*5400*/  SEL R12, R9, R24, !P4 ;  /* 0x00000018090c7207 */ /* 0x000fe40006000000 */
[----:B------:R-:W-:Y:S02]  /*5410*/  PRMT R8, R10, 0x7610, R8 ;  /* 0x000076100a087816 */ /* 0x000fe40000000008 */
[----:B------:R-:W-:-:S07]  /*5420*/  SEL R24, R24, R9, !P4 ;  /* 0x0000000918187207 */ /* 0x000fce0006000000 */
.L_x_104:
[----:B------:R-:W-:Y:S01]  /*5430*/  LOP3.LUT P1, RZ, R8, 0xff, RZ, 0xc0, !PT ;  /* 0x000000ff08ff7812 */ /* 0x000fe2000782c0ff */
[----:B---3--:R-:W-:-:S12]  /*5440*/  IMAD.MOV.U32 R11, RZ, RZ, R24 ;  /* 0x000000ffff0b7224 */ /* 0x008fd800078e0018 */
[----:B------:R-:W-:Y:S05]  /*5450*/  @P1 BRA `(.L_x_107) ;  /* 0xffffffbc00401947 */ /* 0x000fea000383ffff */
[----:B------:R-:W-:Y:S05]  /*5460*/  EXIT ;  /* 0x000000000000794d */ /* 0x000fea0003800000 */
.L_x_7:
[----:B0-----:R-:W-:Y:S01]  /*5470*/  ULDC.64 UR4, c[0x0][0x650] ;  /* 0x0001940000047ab9 */ /* 0x001fe20000000a00 */
        /* <DEDUP_REMOVED lines=25> */
.L_x_109:
[----:B------:R-:W0:Y:S01]  /*5610*/  LDC.64 R28, c[0x0][0x640] ;  /* 0x00019000ff1c7b82 */ /* 0x000e220000000a00 */
[-CC-:B------:R-:W-:Y:S01]  /*5620*/  SHF.R.U64 R21, R14, R6.reuse, R15.reuse ;  /* 0x000000060e157219 */ /* 0x180fe2000000120f */
[----:B------:R-:W-:Y:S01]  /*5630*/  IMAD.MOV.U32 R26, RZ, RZ, 0x1 ;  /* 0x00000001ff1a7424 */ /* 0x000fe200078e00ff */
[----:B------:R-:W-:Y:S02]  /*5640*/  SHF.R.U32.HI R6, RZ, R6, R15 ;  /* 0x00000006ff067219 */ /* 0x000fe4000001160f */
[----:B------:R-:W-:-:S03]  /*5650*/  IADD3 R13, P0, RZ, -R21, RZ ;  /* 0x80000015ff0d7210 */ /* 0x000fc60007f1e0ff */
[----:B------:R-:W1:Y:S02]  /*5660*/  LDC R12, c[0x0][0x618] ;  /* 0x00018600ff0c7b82 */ /* 0x000e640000000800 */
[----:B------:R-:W-:-:S04]  /*5670*/  IMAD.X R11, RZ, RZ, ~R6, P0 ;  /* 0x000000ffff0b7224 */ /* 0x000fc800000e0e06 */
[-C--:B------:R-:W-:Y:S02]  /*5680*/  IMAD R6, R11, R22.reuse, RZ ;  /* 0x000000160b067224 */ /* 0x080fe400078e02ff */
[----:B------:R-:W2:Y:S01]  /*5690*/  LDC R14, c[0x0][0x608] ;  /* 0x00018200ff0e7b82 */ /* 0x000ea20000000800 */
[----:B------:R-:W-:-:S04]  /*56a0*/  IMAD.WIDE.U32 R10, R13, R22, R4 ;  /* 0x000000160d0a7225 */ /* 0x000fc800078e0004 */
[----:B------:R-:W-:-:S03]  /*56b0*/  IMAD R13, R13, R23, R6 ;  /* 0x000000170d0d7224 */ /* 0x000fc600078e0206 */
[----:B------:R-:W3:Y:S01]  /*56c0*/  LDC R27, c[0x0][0x658] ;  /* 0x00019600ff1b7b82 */ /* 0x000ee20000000800 */
[----:B------:R-:W-:Y:S01]  /*56d0*/  IMAD.IADD R11, R11, 0x1, R13 ;  /* 0x000000010b0b7824 */ /* 0x000fe200078e020d */
[----:B0-----:R-:W-:-:S04]  /*56e0*/  ISETP.NE.U32.AND P0, PT, R28, RZ, PT ;  /* 0x000000ff1c00720c */ /* 0x001fc80003f05070 */
[----:B------:R-:W-:Y:S02]  /*56f0*/  ISETP.NE.AND.EX P0, PT, R29, RZ, PT, P0 ;  /* 0x000000ff1d00720c */ /* 0x000fe40003f05300 */
[----:B------:R-:W0:Y:S01]  /*5700*/  LDC R18, c[0x0][0x600] ;  /* 0x00018000ff127b82 */ /* 0x000e220000000800 */
[-CC-:B-1----:R-:W-:Y:S01]  /*5710*/  SHF.R.U64 R16, R10, R12.reuse, R11.reuse ;  /* 0x0000000c0a107219 */ /* 0x182fe2000000120b */
[----:B------:R-:W-:Y:S01]  /*5720*/  IMAD.MOV.U32 R10, RZ, RZ, -0x1 ;  /* 0xffffffffff0a7424 */ /* 0x000fe200078e00ff */
[----:B------:R-:W-:-:S05]  /*5730*/  SHF.R.U32.HI R11, RZ, R12, R11 ;  /* 0x0000000cff0b7219 */ /* 0x000fca000001160b */
[----:B------:R-:W1:Y:S01]  /*5740*/  LDC R22, c[0x0][0x648] ;  /* 0x00019200ff167b82 */ /* 0x000e620000000800 */
[-CC-:B--2---:R-:W-:Y:S02]  /*5750*/  SHF.R.U64 R23, R16, R14.reuse, R11.reuse ;  /* 0x0000000e10177219 */ /* 0x184fe4000000120b */
[----:B------:R-:W-:-:S05]  /*5760*/  SHF.R.U32.HI R6, RZ, R14, R11 ;  /* 0x0000000eff067219 */ /* 0x000fca000001160b */
[----:B------:R-:W2:Y:S01]  /*5770*/  LDC R24, c[0x0][0x638] ;  /* 0x00018e00ff187b82 */ /* 0x000ea20000000800 */
[-C--:B---3--:R-:W-:Y:S02]  /*5780*/  SHF.L.U32 R10, R10, R27.reuse, RZ ;  /* 0x0000001b0a0a7219 */ /* 0x088fe400000006ff */
[-CC-:B------:R-:W-:Y:S02]  /*5790*/  SHF.R.U64 R25, R23, R27.reuse, R6.reuse ;  /* 0x0000001b17197219 */ /* 0x180fe40000001206 */
[----:B------:R-:W-:Y:S02]  /*57a0*/  LOP3.LUT R30, RZ, R10, RZ, 0x33, !PT ;  /* 0x0000000aff1e7212 */ /* 0x000fe400078e33ff */
[----:B------:R-:W-:Y:S01]  /*57b0*/  SHF.R.U32.HI R11, RZ, R27, R6 ;  /* 0x0000001bff0b7219 */ /* 0x000fe20000011606 */
[----:B------:R-:W3:Y:S01]  /*57c0*/  LDC R31, c[0x0][0x610] ;  /* 0x00018400ff1f7b82 */ /* 0x000ee20000000800 */
[----:B------:R-:W-:Y:S01]  /*57d0*/  IMAD.MOV.U32 R10, RZ, RZ, R25 ;  /* 0x000000ffff0a7224 */ /* 0x000fe200078e0019 */
[----:B------:R-:W-:Y:S06]  /*57e0*/  @!P0 BRA `(.L_x_110) ;  /* 0x0000000000288947 */ /* 0x000fec0003800000 */
        /* <DEDUP_REMOVED lines=10> */
.L_x_110:
[----:B-1----:R-:W-:Y:S01]  /*5890*/  SHF.R.U64 R9, R10, R22, R11 ;  /* 0x000000160a097219 */ /* 0x002fe2000000120b */
[----:B0-----:R-:W-:Y:S01]  /*58a0*/  VIADD R11, R18, 0xffffffff ;  /* 0xffffffff120b7836 */ /* 0x001fe20000000000 */
[----:B------:R-:W-:Y:S01]  /*58b0*/  SHF.L.U32 R26, R26, R27, RZ ;  /* 0x0000001b1a1a7219 */ /* 0x000fe200000006ff */
[----:B------:R-:W-:Y:S01]  /*58c0*/  @P4 IMAD R7, R17, R20, R8 ;  /* 0x0000001411074224 */ /* 0x000fe200078e0208 */
[----:B------:R-:W-:Y:S01]  /*58d0*/  LOP3.LUT R6, R23, R30, RZ, 0xc0, !PT ;  /* 0x0000001e17067212 */ /* 0x000fe200078ec0ff */
[----:B------:R-:W-:-:S04]  /*58e0*/  IMAD.MOV R10, RZ, RZ, -R9 ;  /* 0x000000ffff0a7224 */ /* 0x000fc800078e0a09 */
[----:B------:R-:W-:Y:S01]  /*58f0*/  IMAD R8, R26, R9, R6 ;  /* 0x000000091a087224 */ /* 0x000fe200078e0206 */
[----:B------:R-:W-:Y:S01]  /*5900*/  LOP3.LUT R9, R16, R11, RZ, 0xc0, !PT ;  /* 0x0000000b10097212 */ /* 0x000fe200078ec0ff */
[----:B--2---:R-:W-:Y:S02]  /*5910*/  IMAD R6, R10, R24, R25 ;  /* 0x000000180a067224 */ /* 0x004fe400078e0219 */
[----:B---3--:R-:W-:Y:S02]  /*5920*/  IMAD R7, R8, R31, R7 ;  /* 0x0000001f08077224 */ /* 0x008fe400078e0207 */
[----:B------:R-:W-:Y:S02]  /*5930*/  IMAD R18, R6, R18, R9 ;  /* 0x0000001206127224 */ /* 0x000fe400078e0209 */
[----:B------:R-:W-:Y:S02]  /*5940*/  IMAD.MOV.U32 R8, RZ, RZ, 0x1 ;  /* 0x00000001ff087424 */ /* 0x000fe400078e00ff */
[----:B------:R-:W-:Y:S01]  /*5950*/  IMAD.MOV.U32 R16, RZ, RZ, R21 ;  /* 0x000000ffff107224 */ /* 0x000fe200078e0015 */
[----:B------:R-:W-:-:S02]  /*5960*/  SEL R13, R18, R7, !P4 ;  /* 0x00000007120d7207 */ /* 0x000fc40006000000 */
[----:B------:R-:W-:Y:S02]  /*5970*/  PRMT R6, R8, 0x7610, R6 ;  /* 0x0000761008067816 */ /* 0x000fe40000000006 */
[----:B------:R-:W-:-:S07]  /*5980*/  SEL R18, R7, R18, !P4 ;  /* 0x0000001207127207 */ /* 0x000fce0006000000 */
.L_x_108:
[----:B------:R-:W-:-:S08]  /*5990*/  NOP ;  /* 0x0000000000007918 */ /* 0x000fd00000000000 */
[----:B------:R-:W0:-:S00]  /*59a0*/  USETMAXREG.DEALLOC.CTAPOOL 0x28 ;  /* 0x00000028000079c8 */ /* 0x000e0000080e0500 */
[----:B0-----:R-:W-:-:S13]  /*59b0*/  ISETP.NE.AND P0, PT, R3, RZ, PT ;  /* 0x000000ff0300720c */ /* 0x001fda0003f05270 */
[----:B------:R-:W-:Y:S05]  /*59c0*/  @P0 EXIT ;  /* 0x000000000000094d */ /* 0x000fea0003800000 */
[----:B------:R-:W-:Y:S01]  /*59d0*/  LOP3.LUT P0, RZ, R6, 0xff, RZ, 0xc0, !PT ;  /* 0x000000ff06ff7812 */ /* 0x000fe2000780c0ff */
[----:B------:R-:W-:Y:S02]  /*59e0*/  IMAD.MOV.U32 R3, RZ, RZ, 0x1 ;  /* 0x00000001ff037424 */ /* 0x000fe400078e00ff */
[----:B------:R-:W-:-:S10]  /*59f0*/  IMAD.MOV.U32 R17, RZ, RZ, RZ ;  /* 0x000000ffff117224 */ /* 0x000fd400078e00ff */
[----:B------:R-:W-:Y:S05]  /*5a00*/  @!P0 BRA `(.L_x_111) ;  /* 0x0000000c00348947 */ /* 0x000fea0003800000 */
[----:B------:R-:W0:Y:S01]  /*5a10*/  LDC R3, c[0x0][0x28c] ;  /* 0x0000a300ff037b82 */ /* 0x000e220000000800 */
[----:B------:R-:W-:Y:S01]  /*5a20*/  ULDC UR5, c[0x0][0x658] ;  /* 0x0001960000057ab9 */ /* 0x000fe20000000800 */
[----:B------:R-:W-:Y:S01]  /*5a30*/  UMOV UR7, 0xffffffff ;  /* 0xffffffff00077882 */ /* 0x000fe20000000000 */
[----:B------:R-:W-:Y:S01]  /*5a40*/  ULDC UR6, c[0x0][0xc] ;  /* 0x0000030000067ab9 */ /* 0x000fe20000000800 */
[----:B------:R-:W-:Y:S01]  /*5a50*/  USHF.L.U32 UR8, UR7, UR5, URZ ;  /* 0x0000000507087299 */ /* 0x000fe2000800063f */
[----:B------:R-:W-:Y:S01]  /*5a60*/  BSSY B0, `(.L_x_111) ;  /* 0x00000c7000007945 */ /* 0x000fe20003800000 */
[----:B------:R-:W-:Y:S01]  /*5a70*/  UMOV UR9, 0x1 ;  /* 0x0000000100097882 */ /* 0x000fe20000000000 */
[----:B------:R-:W-:Y:S01]  /*5a80*/  ULDC UR7, c[0x0][0x10] ;  /* 0x0000040000077ab9 */ /* 0x000fe20000000800 */
[----:B------:R-:W1:Y:S01]  /*5a90*/  S2UR UR10, SR_CgaCtaId ;  /* 0x00000000000a79c3 */ /* 0x000e620000008800 */
[----:B------:R-:W-:Y:S01]  /*5aa0*/  UIMAD.WIDE.U32 UR6, UR6, UR7, URZ ;  /* 0x00000007060672a5 */ /* 0x000fe2000f8e003f */
[----:B------:R-:W-:Y:S01]  /*5ab0*/  IMAD.MOV.U32 R14, RZ, RZ, 0x1 ;  /* 0x00000001ff0e7424 */ /* 0x000fe200078e00ff */
[----:B------:R-:W-:Y:S01]  /*5ac0*/  USHF.L.U32 UR18, UR9, UR5, URZ ;  /* 0x0000000509127299 */ /* 0x000fe2000800063f */
[----:B------:R-:W-:Y:S01]  /*5ad0*/  LOP3.LUT R15, R2, 0x2, RZ, 0xfc, !PT ;  /* 0x00000002020f7812 */ /* 0x000fe200078efcff */
[----:B------:R-:W-:Y:S01]  /*5ae0*/  IMAD.MOV.U32 R17, RZ, RZ, RZ ;  /* 0x000000ffff117224 */ /* 0x000fe200078e00ff */
[----:B------:R-:W-:Y:S01]  /*5af0*/  ULDC UR5, c[0x0][0x14] ;  /* 0x0000050000057ab9 */ /* 0x000fe20000000800 */
[----:B------:R-:W-:Y:S01]  /*5b00*/  ULDC UR4, c[0x0][0x600] ;  /* 0x0001800000047ab9 */ /* 0x000fe20000000800 */
[----:B------:R-:W-:-:S02]  /*5b10*/  UIMAD.WIDE.U32 UR22, UR6, UR5, URZ ;  /* 0x00000005061672a5 */ /* 0x000fc4000f8e003f */
[----:B------:R-:W-:Y:S02]  /*5b20*/  UIMAD UR13, UR7, UR5, URZ ;  /* 0x00000005070d72a4 */ /* 0x000fe4000f8e023f */
[----:B------:R-:W-:Y:S02]  /*5b30*/  UIADD3 UR4, UR4, -0x1, URZ ;  /* 0xffffffff04047890 */ /* 0x000fe4000fffe03f */
[----:B------:R-:W-:Y:S01]  /*5b40*/  ULOP3.LUT UR17, URZ, UR8, URZ, 0x33, !UPT ;  /* 0x000000083f117292 */ /* 0x000fe2000f8e333f */
[----:B0-----:R-:W-:Y:S01]  /*5b50*/  VIADD R3, R3, 0x3f ;  /* 0x0000003f03037836 */ /* 0x001fe20000000000 */
[----:B------:R-:W-:Y:S01]  /*5b60*/  UIADD3 UR13, UR23, UR13, URZ ;  /* 0x0000000d170d7290 */ /* 0x000fe2000fffe03f */
[----:B------:R-:W-:-:S03]  /*5b70*/  ULDC.64 UR24, c[0x0][0x198] ;  /* 0x0000660000187ab9 */ /* 0x000fc60000000a00 */
[----:B------:R-:W-:Y:S01]  /*5b80*/  SHF.R.S32.HI R6, RZ, 0x1f, R3 ;  /* 0x0000001fff067819 */ /* 0x000fe20000011403 */
[----:B-1----:R-:W-:-:S03]  /*5b90*/  IMAD.U32 R11, RZ, RZ, UR10 ;  /* 0x0000000aff0b7e24 */ /* 0x002fc6000f8e00ff */
[----:B------:R-:W-:Y:S01]  /*5ba0*/  LEA.HI R6, R6, R3, RZ, 0x6 ;  /* 0x0000000306067211 */ /* 0x000fe200078f30ff */
[----:B------:R-:W-:-:S03]  /*5bb0*/  IMAD.MOV.U32 R3, RZ, RZ, 0x1 ;  /* 0x00000001ff037424 */ /* 0x000fc600078e00ff */
[----:B------:R-:W-:-:S05]  /*5bc0*/  SHF.R.S32.HI R10, RZ, 0x6, R6 ;  /* 0x00000006ff0a7819 */ /* 0x000fca0000011406 */
[----:B------:R-:W-:-:S07]  /*5bd0*/  VIADD R12, R10, 0x1 ;  /* 0x000000010a0c7836 */ /* 0x000fce0000000000 */
.L_x_122:
[----:B------:R-:W-:-:S03]  /*5be0*/  UMOV UR5, 0xffffffff ;  /* 0xffffffff00057882 */ /* 0x000fc60000000000 */
[----:B------:R-:W-:Y:S05]  /*5bf0*/  BRA.DIV UR5, `(.L_x_112) ;  /* 0x0000000e05cc7947 */ /* 0x000fea000b800000 */
[----:B------:R-:W-:-:S13]  /*5c00*/  ELECT P0, URZ, PT ;  /* 0x00000000003f782f */ /* 0x000fda0003800000 */
.L_x_134:
[----:B------:R-:W0:Y:S01]  /*5c10*/  LDC R6, c[0x0][0x28c] ;  /* 0x0000a300ff067b82 */ /* 0x000e220000000800 */
[----:B------:R-:W-:Y:S01]  /*5c20*/  BSSY B1, `(.L_x_113) ;  /* 0x000003a000017945 */ /* 0x000fe20003800000 */
[----:B0-----:R-:W-:-:S13]  /*5c30*/  ISETP.LT.OR P0, PT, R6, 0x1, !P0 ;  /* 0x000000010600780c */ /* 0x001fda0004701670 */
[----:B------:R-:W-:Y:S05]  /*5c40*/  @P0 BRA `(.L_x_114) ;  /* 0x0000000000dc0947 */ /* 0x000fea0003800000 */
[----:B------:R-:W-:Y:S02]  /*5c50*/  IMAD R18, R18, 0x2, R11 ;  /* 0x0000000212127824 */ /* 0x000fe400078e020b */
[----:B------:R-:W-:Y:S02]  /*5c60*/  IMAD.SHL.U32 R20, R13, 0x40, RZ ;  /* 0x000000400d147824 */ /* 0x000fe400078e00ff */
[----:B------:R-:W-:Y:S02]  /*5c70*/  IMAD.MOV.U32 R22, RZ, RZ, RZ ;  /* 0x000000ffff167224 */ /* 0x000fe400078e00ff */
[----:B------:R-:W-:Y:S02]  /*5c80*/  IMAD.MOV.U32 R6, RZ, RZ, R12 ;  /* 0x000000ffff067224 */ /* 0x000fe400078e000c */
[----:B------:R-:W-:Y:S02]  /*5c90*/  IMAD.MOV.U32 R7, RZ, RZ, R3 ;  /* 0x000000ffff077224 */ /* 0x000fe400078e0003 */
[----:B------:R-:W-:-:S02]  /*5ca0*/  IMAD.MOV.U32 R8, RZ, RZ, R17 ;  /* 0x000000ffff087224 */ /* 0x000fc400078e0011 */
[----:B------:R-:W-:-:S07]  /*5cb0*/  IMAD.SHL.U32 R19, R18, 0x40, RZ ;  /* 0x0000004012137824 */ /* 0x000fce00078e00ff */
.L_x_117:
[----:B------:R-:W0:Y:S01]  /*5cc0*/  S2UR UR5, SR_CgaCtaId ;  /* 0x00000000000579c3 */ /* 0x000e220000008800 */
[----:B------:R-:W-:Y:S02]  /*5cd0*/  MOV R18, 0x400 ;  /* 0x0000040000127802 */ /* 0x000fe40000000f00 */
[----:B------:R-:W-:Y:S02]  /*5ce0*/  SHF.L.U32 R9, R7, 0x1f, RZ ;  /* 0x0000001f07097819 */ /* 0x000fe400000006ff */
[----:B------:R-:W-:-:S13]  /*5cf0*/  LOP3.LUT P1, RZ, R0, 0x7f, RZ, 0xc0, !PT ;  /* 0x0000007f00ff7812 */ /* 0x000fda000782c0ff */
[----:B------:R-:W1:Y:S01]  /*5d00*/  @!P1 LDC R13, c[0x0][0x500] ;  /* 0x00014000ff0d9b82 */ /* 0x000e620000000800 */
[----:B0-----:R-:W-:-:S05]  /*5d10*/  IMAD.U32 R11, RZ, RZ, UR5 ;  /* 0x00000005ff0b7e24 */ /* 0x001fca000f8e00ff */
[----:B------:R-:W-:-:S05]  /*5d20*/  LEA R21, R11, R18, 0x18 ;  /* 0x000000120b157211 */ /* 0x000fca00078ec0ff */
[----:B------:R-:W-:-:S04]  /*5d30*/  IMAD R18, R8, 0x8, R21 ;  /* 0x0000000808127824 */ /* 0x000fc800078e0215 */
[----:B------:R-:W0:Y:S02]  /*5d40*/  SYNCS.PHASECHK.TRANS64.TRYWAIT P0, [R18+URZ+0x28], R9 ;  /* 0x00002809120075a7 */ /* 0x000e24000800017f */
[----:B01----:R-:W-:Y:S05]  /*5d50*/  @!P0 BRA `(.L_x_115) ;  /* 0x0000000c00948947 */ /* 0x003fea0003800000 */
.L_x_135:
[----:B0-----:R-:W-:Y:S01]  /*5d60*/  PRMT R9, R15, 0x9910, RZ ;  /* 0x000099100f097816 */ /* 0x001fe200000000ff */
[----:B------:R0:W-:Y:S03]  /*5d70*/  @!P1 SYNCS.ARRIVE.TRANS64 RZ, [R18+URZ], R13 ;  /* 0x0000000d12ff99a7 */ /* 0x0001e6000800003f */
[----:B------:R-:W-:-:S13]  /*5d80*/  ISETP.NE.AND P0, PT, R9, 0x2, PT ;  /* 0x000000020900780c */ /* 0x000fda0003f05270 */
[----:B0-----:R-:W-:Y:S05]  /*5d90*/  @P0 BRA `(.L_x_116) ;  /* 0x0000000000040947 */ /* 0x001fea0003800000 */
[----:B------:R-:W-:Y:S01]  /*5da0*/  BPT.TRAP 0x1 ;  /* 0x000000040000795c */ /* 0x000fe20000300000 */
.L_x_116:
[----:B------:R-:W-:Y:S01]  /*5db0*/  IMAD R9, R8, 0x2, R11 ;  /* 0x0000000208097824 */ /* 0x000fe200078e020b */
[----:B------:R-:W-:Y:S01]  /*5dc0*/  R2UR UR9, R18 ;  /* 0x00000000120972ca */ /* 0x000fe200000e0000 */
[----:B------:R-:W-:Y:S01]  /*5dd0*/  VIADD R6, R6, 0xffffffff ;  /* 0xffffffff06067836 */ /* 0x000fe20000000000 */
[----:B------:R-:W-:Y:S01]  /*5de0*/  UIADD3 UR6, UP0, UR24, 0xf0, URZ ;  /* 0x000000f018067890 */ /* 0x000fe2000ff1e03f */
[--C-:B------:R-:W-:Y:S01]  /*5df0*/  IMAD.U32 R9, R9, 0x1000, R21.reuse ;  /* 0x0000100009097824 */ /* 0x100fe200078e0015 */
[----:B------:R-:W-:Y:S01]  /*5e00*/  R2UR UR11, R19 ;  /* 0x00000000130b72ca */ /* 0x000fe200000e0000 */
[----:B------:R-:W-:Y:S01]  /*5e10*/  IMAD R21, R8, 0x1000, R21 ;  /* 0x0000100008157824 */ /* 0x000fe200078e0215 */
[----:B------:R-:W-:Y:S01]  /*5e20*/  R2UR UR10, R22 ;  /* 0x00000000160a72ca */ /* 0x000fe200000e0000 */
[----:B------:R-:W-:Y:S01]  /*5e30*/  UIADD3 UR26, UP1, UR24, 0x1f0, URZ ;  /* 0x000001f0181a7890 */ /* 0x000fe2000ff3e03f */
[----:B------:R-:W-:Y:S01]  /*5e40*/  R2UR UR5, R9 ;  /* 0x00000000090572ca */ /* 0x000fe200000e0000 */
[----:B------:R-:W-:Y:S01]  /*5e50*/  UIADD3.X UR7, URZ, UR25, URZ, UP0, !UPT ;  /* 0x000000193f077290 */ /* 0x000fe200087fe43f */
[----:B------:R-:W-:Y:S01]  /*5e60*/  R2UR UR8, R21 ;  /* 0x00000000150872ca */ /* 0x000fe200000e0000 */
[----:B------:R-:W-:Y:S01]  /*5e70*/  VIADD R8, R8, 0x1 ;  /* 0x0000000108087836 */ /* 0x000fe20000000000 */
[----:B------:R-:W-:Y:S01]  /*5e80*/  R2UR UR12, R16 ;  /* 0x00000000100c72ca */ /* 0x000fe200000e0000 */
[----:B------:R-:W-:Y:S01]  /*5e90*/  UIADD3.X UR27, URZ, UR25, URZ, UP1, !UPT ;  /* 0x000000193f1b7290 */ /* 0x000fe20008ffe43f */
[----:B------:R-:W-:Y:S01]  /*5ea0*/  R2UR UR19, R20 ;  /* 0x00000000141372ca */ /* 0x000fe200000e0000 */
[----:B------:R-:W-:Y:S01]  /*5eb0*/  UMOV UR20, 0x30000 ;  /* 0x0003000000147882 */ /* 0x000fe20000000000 */
[----:B------:R-:W-:Y:S01]  /*5ec0*/  ISETP.GT.AND P1, PT, R6, 0x1, PT ;  /* 0x000000010600780c */ /* 0x000fe20003f24270 */
[----:B------:R-:W-:Y:S01]  /*5ed0*/  UMOV UR14, 0x0 ;  /* 0x00000000000e7882 */ /* 0x000fe20000000000 */
[----:B------:R-:W-:Y:S01]  /*5ee0*/  UMOV UR15, 0x10000000 ;  /* 0x10000000000f7882 */ /* 0x000fe20000000000 */
[----:B------:R-:W-:Y:S01]  /*5ef0*/  ISETP.NE.AND P0, PT, R8, 0x5, PT ;  /* 0x000000050800780c */ /* 0x000fe20003f05270 */
[----:B------:R-:W-:Y:S01]  /*5f00*/  VIADD R22, R22, 0x40 ;  /* 0x0000004016167836 */ /* 0x000fe20000000000 */
[----:B------:R-:W-:-:S02]  /*5f10*/  UIADD3 UR5, UR5, 0x100, URZ ;  /* 0x0000010005057890 */ /* 0x000fc4000fffe03f */
[----:B------:R-:W-:Y:S01]  /*5f20*/  UIADD3 UR16, UR8, 0xa100, URZ ;  /* 0x0000a10008107890 */ /* 0x000fe2000fffe03f */
[----:B------:R-:W-:Y:S02]  /*5f30*/  SEL R18, RZ, 0x1, P0 ;  /* 0x00000001ff127807 */ /* 0x000fe40000000000 */
[----:B------:R-:W-:Y:S02]  /*5f40*/  SEL R8, R8, RZ, P0 ;  /* 0x000000ff08087207 */ /* 0x000fe40000000000 */
[----:B------:R-:W-:Y:S01]  /*5f50*/  UMOV UR8, UR5 ;  /* 0x0000000500087c82 */ /* 0x000fe20008000000 */
[----:B------:R-:W-:Y:S01]  /*5f60*/  LOP3.LUT R7, R7, R18, RZ, 0x3c, !PT ;  /* 0x0000001207077212 */ /* 0x000fe200078e3cff */
[----:B------:R0:W-:Y:S02]  /*5f70*/  UTMALDG.3D.MULTICAST [UR8], [UR6], UR20, desc[UR14] ;  /* 0x00000e08060073b4 */ /* 0x0001e40008011814 */
[----:B0-----:R-:W-:Y:S01]  /*5f80*/  UMOV UR8, UR16 ;  /* 0x0000001000087c82 */ /* 0x001fe20008000000 */
[----:B------:R-:W-:-:S02]  /*5f90*/  UMOV UR11, UR19 ;  /* 0x00000013000b7c82 */ /* 0x000fc40008000000 */
[----:B------:R0:W-:Y:S02]  /*5fa0*/  UTMALDG.3D [UR8], [UR26], desc[UR14] ;  /* 0x00000e081a0075b4 */ /* 0x0001e40008011000 */
[----:B0-----:R-:W-:Y:S05]  /*5fb0*/  @P1 BRA `(.L_x_117) ;  /* 0xfffffffc00401947 */ /* 0x001fea000383ffff */
.L_x_114:
[----:B------:R-:W-:Y:S05]  /*5fc0*/  BSYNC B1 ;  /* 0x0000000000017941 */ /* 0x000fea0003800000 */
.L_x_113:
[----:B------:R-:W-:Y:S01]  /*5fd0*/  LOP3.LUT P1, RZ, R14, 0xff, RZ, 0xc0, !PT ;  /* 0x000000ff0eff7812 */ /* 0x000fe2000782c0ff */
[C---:B------:R-:W-:Y:S01]  /*5fe0*/  IMAD.IADD R17, R10.reuse, 0x1, R17 ;  /* 0x000000010a117824 */ /* 0x040fe200078e0211 */
[----:B------:R-:W-:Y:S01]  /*5ff0*/  ULDC.64 UR6, c[0x0][0x650] ;  /* 0x0001940000067ab9 */ /* 0x000fe20000000a00 */
[C---:B------:R-:W-:Y:S01]  /*6000*/  ISETP.GE.U32.AND P2, PT, R10.reuse, 0x5, PT ;  /* 0x000000050a00780c */ /* 0x040fe20003f46070 */
[----:B------:R-:W-:Y:S01]  /*6010*/  BSSY B1, `(.L_x_118) ;  /* 0x0000069000017945 */ /* 0x000fe20003800000 */
[----:B------:R-:W-:Y:S01]  /*6020*/  IMAD.MOV.U32 R18, RZ, RZ, -0x1 ;  /* 0xffffffffff127424 */ /* 0x000fe200078e00ff */
[----:B------:R-:W-:Y:S01]  /*6030*/  ISETP.GT.U32.AND P0, PT, R17, 0x4, PT ;  /* 0x000000041100780c */ /* 0x000fe20003f04070 */
[----:B------:R-:W-:Y:S01]  /*6040*/  IMAD.MOV.U32 R13, RZ, RZ, -0x1 ;  /* 0xffffffffff0d7424 */ /* 0x000fe200078e00ff */
[----:B------:R-:W-:Y:S01]  /*6050*/  PRMT R14, RZ, 0x7610, R14 ;  /* 0x00007610ff0e7816 */ /* 0x000fe2000000000e */
[----:B------:R-:W-:Y:S01]  /*6060*/  IMAD.MOV.U32 R16, RZ, RZ, -0x1 ;  /* 0xffffffffff107424 */ /* 0x000fe200078e00ff */
[----:B------:R-:W-:-:S03]  /*6070*/  ISETP.LT.U32.AND P0, PT, R10, 0x5, P0 ;  /* 0x000000050a00780c */ /* 0x000fc60000701070 */
[----:B------:R-:W0:Y:S01]  /*6080*/  @P1 S2R R11, SR_CgaCtaId ;  /* 0x00000000000b1919 */ /* 0x000e220000008800 */
[----:B------:R-:W-:-:S04]  /*6090*/  @P1 MOV R6, 0x400 ;  /* 0x0000040000061802 */ /* 0x000fc80000000f00 */
[----:B0-----:R-:W-:Y:S01]  /*60a0*/  @P1 LEA R8, R11, R6, 0x18 ;  /* 0x000000060b081211 */ /* 0x001fe200078ec0ff */
[----:B------:R-:W-:Y:S01]  /*60b0*/  IMAD.WIDE.U32 R6, R17, -0x33333333, RZ ;  /* 0xcccccccd11067825 */ /* 0x000fe200078e00ff */
[----:B------:R-:W-:Y:S02]  /*60c0*/  SEL R6, RZ, 0x1, !P0 ;  /* 0x00000001ff067807 */ /* 0x000fe40004000000 */
[----:B------:R0:W-:Y:S01]  /*60d0*/  @P1 SYNCS.ARRIVE.TRANS64.A1T0 RZ, [R8+URZ+0x68], RZ ;  /* 0x000068ff08ff19a7 */ /* 0x0001e2000810003f */
[----:B------:R-:W-:Y:S02]  /*60e0*/  IADD3 R4, P1, R4, UR22, RZ ;  /* 0x0000001604047c10 */ /* 0x000fe4000ff3e0ff */
[----:B------:R-:W-:Y:S02]  /*60f0*/  LOP3.LUT R3, R3, R6, RZ, 0x3c, !PT ;  /* 0x0000000603037212 */ /* 0x000fe400078e3cff */
[----:B------:R-:W-:Y:S02]  /*6100*/  IADD3.X R5, R5, UR13, RZ, P1, !PT ;  /* 0x0000000d05057c10 */ /* 0x000fe40008ffe4ff */
[----:B------:R-:W-:-:S02]  /*6110*/  ISETP.GE.U32.AND P0, PT, R4, UR6, PT ;  /* 0x0000000604007c0c */ /* 0x000fc4000bf06070 */
[----:B0-----:R-:W-:Y:S02]  /*6120*/  SHF.R.U32.HI R8, RZ, 0x2, R7 ;  /* 0x00000002ff087819 */ /* 0x001fe40000011607 */
[----:B------:R-:W-:Y:S02]  /*6130*/  ISETP.GE.U32.AND.EX P0, PT, R5, UR7, PT, P0 ;  /* 0x0000000705007c0c */ /* 0x000fe4000bf06100 */
[----:B------:R-:W-:Y:S01]  /*6140*/  @P2 LOP3.LUT R3, R3, 0x1, R8, 0x78, !PT ;  /* 0x0000000103032812 */ /* 0x000fe200078e7808 */
[----:B------:R-:W-:Y:S01]  /*6150*/  IMAD R17, R8, -0x5, R17 ;  /* 0xfffffffb08117824 */ /* 0x000fe200078e0211 */
[----:B------:R-:W-:-:S09]  /*6160*/  PRMT R6, RZ, 0x7610, R6 ;  /* 0x00007610ff067816 */ /* 0x000fd20000000006 */
[----:B------:R-:W-:Y:S05]  /*6170*/  @P0 BRA `(.L_x_119) ;  /* 0x0000000400480947 */ /* 0x000fea0003800000 */
[----:B------:R-:W0:Y:S01]  /*6180*/  S2R R18, SR_CTAID.X ;  /* 0x0000000000127919 */ /* 0x000e220000002500 */
[----:B------:R-:W-:Y:S01]  /*6190*/  ULDC.64 UR6, c[0x0][0x628] ;  /* 0x00018a0000067ab9 */ /* 0x000fe20000000a00 */
[----:B------:R-:W1:Y:S01]  /*61a0*/  LDC R19, c[0x0][0x144] ;  /* 0x00005100ff137b82 */ /* 0x000e620000000800 */
[----:B------:R-:W-:Y:S01]  /*61b0*/  ISETP.NE.U32.AND P0, PT, RZ, UR6, PT ;  /* 0x00000006ff007c0c */ /* 0x000fe2000bf05070 */
[----:B------:R-:W2:Y:S01]  /*61c0*/  S2R R13, SR_CTAID.Y ;  /* 0x00000000000d7919 */ /* 0x000ea20000002600 */
[----:B------:R-:W-:Y:S01]  /*61d0*/  ULDC UR8, c[0x0][0x630] ;  /* 0x00018c0000087ab9 */ /* 0x000fe20000000800 */
[----:B------:R-:W-:Y:S01]  /*61e0*/  ULDC UR9, c[0x0][0x150] ;  /* 0x0000540000097ab9 */ /* 0x000fe20000000800 */
[----:B------:R-:W-:Y:S01]  /*61f0*/  ISETP.NE.AND.EX P0, PT, RZ, UR7, PT, P0 ;  /* 0x00000007ff007c0c */ /* 0x000fe2000bf05300 */
[----:B------:R-:W-:Y:S02]  /*6200*/  IMAD.MOV.U32 R6, RZ, RZ, R4 ;  /* 0x000000ffff067224 */ /* 0x000fe400078e0004 */
[----:B------:R-:W-:Y:S01]  /*6210*/  IMAD.MOV.U32 R7, RZ, RZ, R5 ;  /* 0x000000ffff077224 */ /* 0x000fe200078e0005 */
[----:B0-----:R-:W-:-:S09]  /*6220*/  I2FP.F32.U32 R20, R18 ;  /* 0x0000001200147245 */ /* 0x001fd20000201000 */
[----:B------:R-:W-:Y:S05]  /*6230*/  @!P0 BRA `(.L_x_120) ;  /* 0x0000000000288947 */ /* 0x000fea0003800000 */
[----:B------:R-:W-:Y:S02]  /*6240*/  ULDC UR5, c[0x0][0x634] ;  /* 0x00018d0000057ab9 */ /* 0x000fe40000000800 */
[----:B------:R-:W-:-:S05]  /*6250*/  IADD3 R7, P0, R4, UR5, RZ ;  /* 0x0000000504077c10 */ /* 0x000fca000ff1e0ff */
[----:B------:R-:W-:-:S04]  /*6260*/  IMAD.X R21, RZ, RZ, R5, P0 ;  /* 0x000000ffff157224 */ /* 0x000fc800000e0605 */
[----:B------:R-:W-:-:S04]  /*6270*/  IMAD.WIDE.U32 R8, R21, UR6, RZ ;  /* 0x0000000615087c25 */ /* 0x000fc8000f8e00ff */
[----:B------:R-:W-:-:S04]  /*6280*/  IMAD.WIDE.U32 R8, P0, R7, UR7, R8 ;  /* 0x0000000707087c25 */ /* 0x000fc8000f800008 */
[----:B------:R-:W-:-:S04]  /*6290*/  IMAD.WIDE.U32 R6, R7, UR6, RZ ;  /* 0x0000000607067c25 */ /* 0x000fc8000f8e00ff */
[----:B------:R-:W-:Y:S01]  /*62a0*/  IMAD.MOV.U32 R6, RZ, RZ, R9 ;  /* 0x000000ffff067224 */ /* 0x000fe200078e0009 */
[----:B------:R-:W-:Y:S01]  /*62b0*/  IADD3 RZ, P1, R7, R8, RZ ;  /* 0x0000000807ff7210 */ /* 0x000fe20007f3e0ff */
[----:B------:R-:W-:-:S04]  /*62c0*/  IMAD.X R7, RZ, RZ, RZ, P0 ;  /* 0x000000ffff077224 */ /* 0x000fc800000e06ff */
[----:B------:R-:W-:-:S08]  /*62d0*/  IMAD.WIDE.U32.X R6, R21, UR7, R6, P1 ;  /* 0x0000000715067c25 */ /* 0x000fd000088e0406 */
.L_x_120:
[----:B------:R-:W-:Y:S01]  /*62e0*/  FMUL R20, R20, UR9 ;  /* 0x0000000914147c20 */ /* 0x000fe20008400000 */
[--C-:B------:R-:W-:Y:S01]  /*62f0*/  SHF.R.U64 R16, R6, UR8, R7.reuse ;  /* 0x0000000806107c19 */ /* 0x100fe20008001207 */
[----:B------:R-:W-:Y:S01]  /*6300*/  ULDC.64 UR6, c[0x0][0x620] ;  /* 0x0001880000067ab9 */ /* 0x000fe20000000a00 */
[----:B------:R-:W-:Y:S01]  /*6310*/  SHF.R.U32.HI R6, RZ, UR8, R7 ;  /* 0x00000008ff067c19 */ /* 0x000fe20008011607 */
[----:B------:R-:W-:Y:S01]  /*6320*/  ULDC.64 UR8, c[0x0][0x640] ;  /* 0x0001900000087ab9 */ /* 0x000fe20000000a00 */
[----:B------:R-:W-:Y:S01]  /*6330*/  IADD3 R7, P0, RZ, -R16, RZ ;  /* 0x80000010ff077210 */ /* 0x000fe20007f1e0ff */
[----:B------:R-:W0:Y:S01]  /*6340*/  F2I.U32.TRUNC.NTZ R20, R20 ;  /* 0x0000001400147305 */ /* 0x000e22000020f000 */
[----:B------:R-:W3:Y:S01]  /*6350*/  LDC R22, c[0x0][0x148] ;  /* 0x00005200ff167b82 */ /* 0x000ee20000000800 */
[----:B------:R-:W-:Y:S02]  /*6360*/  ULDC UR5, c[0x0][0x618] ;  /* 0x0001860000057ab9 */ /* 0x000fe40000000800 */
[----:B------:R-:W-:Y:S01]  /*6370*/  IMAD.X R6, RZ, RZ, ~R6, P0 ;  /* 0x000000ffff067224 */ /* 0x000fe200000e0e06 */
[----:B------:R-:W-:-:S03]  /*6380*/  ISETP.NE.U32.AND P0, PT, RZ, UR8, PT ;  /* 0x00000008ff007c0c */ /* 0x000fc6000bf05070 */
[----:B------:R-:W-:Y:S01]  /*6390*/  IMAD R6, R6, UR6, RZ ;  /* 0x0000000606067c24 */ /* 0x000fe2000f8e02ff */
[----:B------:R-:W-:-:S03]  /*63a0*/  ISETP.NE.AND.EX P0, PT, RZ, UR9, PT, P0 ;  /* 0x00000009ff007c0c */ /* 0x000fc6000bf05300 */
[C---:B------:R-:W-:Y:S02]  /*63b0*/  IMAD R9, R7.reuse, UR7, R6 ;  /* 0x0000000707097c24 */ /* 0x040fe4000f8e0206 */
[----:B------:R-:W-:Y:S01]  /*63c0*/  IMAD.WIDE.U32 R6, R7, UR6, R4 ;  /* 0x0000000607067c25 */ /* 0x000fe2000f8e0004 */
[----:B------:R-:W-:-:S03]  /*63d0*/  ULDC UR6, c[0x0][0x154] ;  /* 0x0000550000067ab9 */ /* 0x000fc60000000800 */
[----:B0-----:R-:W-:Y:S02]  /*63e0*/  IMAD.MOV R8, RZ, RZ, -R20 ;  /* 0x000000ffff087224 */ /* 0x001fe400078e0a14 */
[----:B------:R-:W-:Y:S02]  /*63f0*/  IMAD.IADD R7, R7, 0x1, R9 ;  /* 0x0000000107077824 */ /* 0x000fe400078e0209 */
[----:B-1----:R-:W-:Y:S01]  /*6400*/  IMAD R18, R19, R8, R18 ;  /* 0x0000000813127224 */ /* 0x002fe200078e0212 */
[----:B--2---:R-:W-:Y:S02]  /*6410*/  I2FP.F32.U32 R8, R13 ;  /* 0x0000000d00087245 */ /* 0x004fe40000201000 */
[--C-:B------:R-:W-:Y:S02]  /*6420*/  SHF.R.U64 R19, R6, UR5, R7.reuse ;  /* 0x0000000506137c19 */ /* 0x100fe40008001207 */
[----:B------:R-:W-:Y:S01]  /*6430*/  SHF.R.U32.HI R6, RZ, UR5, R7 ;  /* 0x00000005ff067c19 */ /* 0x000fe20008011607 */
[----:B------:R-:W-:Y:S01]  /*6440*/  FMUL R8, R8, UR6 ;  /* 0x0000000608087c20 */ /* 0x000fe20008400000 */
[----:B------:R-:W-:-:S02]  /*6450*/  ULDC UR5, c[0x0][0x608] ;  /* 0x0001820000057ab9 */ /* 0x000fc40000000800 */
[--C-:B------:R-:W-:Y:S01]  /*6460*/  SHF.R.U64 R21, R19, UR5, R6.reuse ;  /* 0x0000000513157c19 */ /* 0x100fe20008001206 */
[----:B------:R0:W1:Y:S01]  /*6470*/  F2I.U32.TRUNC.NTZ R24, R8 ;  /* 0x0000000800187305 */ /* 0x000062000020f000 */
[----:B------:R-:W-:Y:S01]  /*6480*/  SHF.R.U32.HI R6, RZ, UR5, R6 ;  /* 0x00000005ff067c19 */ /* 0x000fe20008011606 */
[----:B------:R-:W-:-:S03]  /*6490*/  ULDC UR5, c[0x0][0x658] ;  /* 0x0001960000057ab9 */ /* 0x000fc60000000800 */
[--C-:B------:R-:W-:Y:S02]  /*64a0*/  SHF.R.U64 R20, R21, UR5, R6.reuse ;  /* 0x0000000515147c19 */ /* 0x100fe40008001206 */
[----:B------:R-:W-:-:S03]  /*64b0*/  SHF.R.U32.HI R23, RZ, UR5, R6 ;  /* 0x00000005ff177c19 */ /* 0x000fc60008011606 */
[----:B------:R-:W-:Y:S02]  /*64c0*/  IMAD.MOV.U32 R6, RZ, RZ, R20 ;  /* 0x000000ffff067224 */ /* 0x000fe400078e0014 */
[----:B------:R-:W-:Y:S01]  /*64d0*/  IMAD.MOV.U32 R7, RZ, RZ, R23 ;  /* 0x000000ffff077224 */ /* 0x000fe200078e0017 */
[----:B0-----:R-:W-:Y:S06]  /*64e0*/  @!P0 BRA `(.L_x_121) ;  /* 0x0000000000288947 */ /* 0x001fec0003800000 */
        /* <DEDUP_REMOVED lines=10> */
.L_x_121:
[----:B------:R-:W-:Y:S01]  /*6590*/  ULDC UR5, c[0x0][0x648] ;  /* 0x0001920000057ab9 */ /* 0x000fe20000000800 */
[----:B------:R-:W-:Y:S01]  /*65a0*/  LOP3.LUT R21, R21, UR17, RZ, 0xc0, !PT ;  /* 0x0000001115157c12 */ /* 0x000fe2000f8ec0ff */
[----:B-1----:R-:W-:Y:S01]  /*65b0*/  IMAD.MOV R24, RZ, RZ, -R24 ;  /* 0x000000ffff187224 */ /* 0x002fe200078e0a18 */
[----:B------:R-:W-:Y:S01]  /*65c0*/  SHF.R.U64 R6, R6, UR5, R7 ;  /* 0x0000000506067c19 */ /* 0x000fe20008001207 */
[----:B------:R-:W-:Y:S01]  /*65d0*/  ULDC UR5, c[0x0][0x638] ;  /* 0x00018e0000057ab9 */ /* 0x000fe20000000800 */
[----:B------:R-:W-:Y:S01]  /*65e0*/  LOP3.LUT R19, R19, UR4, RZ, 0xc0, !PT ;  /* 0x0000000413137c12 */ /* 0x000fe2000f8ec0ff */
[----:B---3--:R-:W-:Y:S01]  /*65f0*/  @P4 IMAD R18, R22, R24, R13 ;  /* 0x0000001816124224 */ /* 0x008fe200078e020d */
[----:B------:R-:W-:Y:S01]  /*6600*/  ULDC UR6, c[0x0][0x610] ;  /* 0x0001840000067ab9 */ /* 0x000fe20000000800 */
[----:B------:R-:W-:Y:S02]  /*6610*/  IMAD.MOV R7, RZ, RZ, -R6 ;  /* 0x000000ffff077224 */ /* 0x000fe400078e0a06 */
[----:B------:R-:W-:-:S02]  /*6620*/  IMAD R21, R6, UR18, R21 ;  /* 0x0000001206157c24 */ /* 0x000fc4000f8e0215 */
[----:B------:R-:W-:Y:S01]  /*6630*/  IMAD R20, R7, UR5, R20 ;  /* 0x0000000507147c24 */ /* 0x000fe2000f8e0214 */
[----:B------:R-:W-:Y:S01]  /*6640*/  ULDC UR5, c[0x0][0x600] ;  /* 0x0001800000057ab9 */ /* 0x000fe20000000800 */
[----:B------:R-:W-:Y:S02]  /*6650*/  IMAD R18, R21, UR6, R18 ;  /* 0x0000000615127c24 */ /* 0x000fe4000f8e0212 */
[----:B------:R-:W-:Y:S02]  /*6660*/  IMAD R7, R20, UR5, R19 ;  /* 0x0000000514077c24 */ /* 0x000fe4000f8e0213 */
[----:B------:R-:W-:-:S03]  /*6670*/  IMAD.MOV.U32 R6, RZ, RZ, 0x1 ;  /* 0x00000001ff067424 */ /* 0x000fc600078e00ff */
[----:B------:R-:W-:Y:S02]  /*6680*/  SEL R13, R7, R18, !P4 ;  /* 0x00000012070d7207 */ /* 0x000fe40006000000 */
[----:B------:R-:W-:-:S07]  /*6690*/  SEL R18, R18, R7, !P4 ;  /* 0x0000000712127207 */ /* 0x000fce0006000000 */
.L_x_119:
[----:B------:R-:W-:Y:S05]  /*66a0*/  BSYNC B1 ;  /* 0x0000000000017941 */ /* 0x000fea0003800000 */
.L_x_118:
[----:B------:R-:W-:-:S13]  /*66b0*/  LOP3.LUT P0, RZ, R6, 0xff, RZ, 0xc0, !PT ;  /* 0x000000ff06ff7812 */ /* 0x000fda000780c0ff */
[----:B------:R-:W-:Y:S05]  /*66c0*/  @P0 BRA `(.L_x_122) ;  /* 0xfffffff400440947 */ /* 0x000fea000383ffff */
[----:B------:R-:W-:Y:S05]  /*66d0*/  BSYNC B0 ;  /* 0x0000000000007941 */ /* 0x000fea0003800000 */
.L_x_111:
[----:B------:R-:W-:-:S03]  /*66e0*/  UMOV UR5, 0xffffffff ;  /* 0xffffffff00057882 */ /* 0x000fc60000000000 */
[----:B------:R-:W-:Y:S05]  /*66f0*/  BRA.DIV UR5, `(.L_x_123) ;  /* 0x0000000605407947 */ /* 0x000fea000b800000 */
[----:B------:R-:W-:-:S13]  /*6700*/  ELECT P0, URZ, PT ;  /* 0x00000000003f782f */ /* 0x000fda0003800000 */
.L_x_138:
[----:B------:R-:W-:Y:S04]  /*6710*/  BSSY B0, `(.L_x_124) ;  /* 0x0000034000007945 */ /* 0x000fe80003800000 */
[----:B------:R-:W-:Y:S05]  /*6720*/  @!P0 BRA `(.L_x_125) ;  /* 0x0000000000c88947 */ /* 0x000fea0003800000 */
[----:B------:R-:W-:-:S04]  /*6730*/  LOP3.LUT R2, R2, 0x2, RZ, 0xfc, !PT ;  /* 0x0000000202027812 */ /* 0x000fc800078efcff */
[----:B------:R-:W-:-:S13]  /*6740*/  ISETP.NE.AND P0, PT, R2, 0x3, PT ;  /* 0x000000030200780c */ /* 0x000fda0003f05270 */
[----:B------:R-:W-:Y:S05]  /*6750*/  @!P0 BRA `(.L_x_126) ;  /* 0x0000000000048947 */ /* 0x000fea0003800000 */
[----:B------:R-:W-:Y:S01]  /*6760*/  BPT.TRAP 0x1 ;  /* 0x000000040000795c */ /* 0x000fe20000300000 */
.L_x_126:
[----:B------:R-:W0:Y:S01]  /*6770*/  S2R R5, SR_CgaCtaId ;  /* 0x0000000000057919 */ /* 0x000e220000008800 */
[----:B------:R-:W-:Y:S02]  /*6780*/  MOV R0, 0x400 ;  /* 0x0000040000007802 */ /* 0x000fe40000000f00 */
[----:B------:R-:W-:Y:S02]  /*6790*/  SHF.L.U32 R4, R3, 0x1f, RZ ;  /* 0x0000001f03047819 */ /* 0x000fe400000006ff */
[----:B0-----:R-:W-:-:S05]  /*67a0*/  LEA R0, R5, R0, 0x18 ;  /* 0x0000000005007211 */ /* 0x001fca00078ec0ff */
[----:B------:R-:W-:-:S04]  /*67b0*/  VIADD R0, R0, 0x28 ;  /* 0x0000002800007836 */ /* 0x000fc80000000000 */
[C---:B------:R-:W-:Y:S02]  /*67c0*/  IMAD R7, R17.reuse, 0x8, R0 ;  /* 0x0000000811077824 */ /* 0x040fe400078e0200 */
[----:B------:R-:W-:Y:S02]  /*67d0*/  VIADD R17, R17, 0x1 ;  /* 0x0000000111117836 */ /* 0x000fe40000000000 */
[----:B------:R-:W0:Y:S03]  /*67e0*/  SYNCS.PHASECHK.TRANS64.TRYWAIT P0, [R7+URZ], R4 ;  /* 0x00000004070075a7 */ /* 0x000e26000800017f */
[----:B------:R-:W-:-:S04]  /*67f0*/  ISETP.NE.AND P1, PT, R17, 0x5, PT ;  /* 0x000000051100780c */ /* 0x000fc80003f25270 */
[----:B------:R-:W-:Y:S02]  /*6800*/  SEL R2, RZ, 0x1, P1 ;  /* 0x00000001ff027807 */ /* 0x000fe40000800000 */
[----:B------:R-:W-:Y:S02]  /*6810*/  SEL R17, R17, RZ, P1 ;  /* 0x000000ff11117207 */ /* 0x000fe40000800000 */
[----:B------:R-:W-:-:S03]  /*6820*/  LOP3.LUT R6, R3, R2, RZ, 0x3c, !PT ;  /* 0x0000000203067212 */ /* 0x000fc600078e3cff */
[----:B------:R-:W-:Y:S01]  /*6830*/  IMAD R8, R17, 0x8, R0 ;  /* 0x0000000811087824 */ /* 0x000fe200078e0200 */
[----:B------:R-:W-:Y:S01]  /*6840*/  SHF.L.U32 R5, R6, 0x1f, RZ ;  /* 0x0000001f06057819 */ /* 0x000fe200000006ff */
[----:B0-----:R-:W-:Y:S06]  /*6850*/  @!P0 BRA `(.L_x_127) ;  /* 0x0000000400088947 */ /* 0x001fec0003800000 */
.L_x_139:
[----:B------:R-:W1:Y:S01]  /*6860*/  SYNCS.PHASECHK.TRANS64.TRYWAIT P0, [R8+URZ], R5 ;  /* 0x00000005080075a7 */ /* 0x000e62000800017f */
[----:B------:R-:W-:-:S05]  /*6870*/  VIADD R2, R17, 0x1 ;  /* 0x0000000111027836 */ /* 0x000fca0000000000 */
[----:B------:R-:W-:-:S04]  /*6880*/  ISETP.NE.AND P1, PT, R2, 0x5, PT ;  /* 0x000000050200780c */ /* 0x000fc80003f25270 */
[----:B------:R-:W-:Y:S02]  /*6890*/  SEL R3, RZ, 0x1, P1 ;  /* 0x00000001ff037807 */ /* 0x000fe40000800000 */
[----:B0-----:R-:W-:Y:S02]  /*68a0*/  SEL R7, R2, RZ, P1 ;  /* 0x000000ff02077207 */ /* 0x001fe40000800000 */
[----:B------:R-:W-:-:S03]  /*68b0*/  LOP3.LUT R6, R6, R3, RZ, 0x3c, !PT ;  /* 0x0000000306067212 */ /* 0x000fc600078e3cff */
[----:B------:R-:W-:Y:S01]  /*68c0*/  IMAD R9, R7, 0x8, R0 ;  /* 0x0000000807097824 */ /* 0x000fe200078e0200 */
[----:B------:R-:W-:Y:S01]  /*68d0*/  SHF.L.U32 R4, R6, 0x1f, RZ ;  /* 0x0000001f06047819 */ /* 0x000fe200000006ff */
[----:B-1----:R-:W-:Y:S06]  /*68e0*/  @!P0 BRA `(.L_x_128) ;  /* 0x0000000000f88947 */ /* 0x002fec0003800000 */
.L_x_140:
[----:B------:R-:W1:Y:S01]  /*68f0*/  SYNCS.PHASECHK.TRANS64.TRYWAIT P0, [R9+URZ], R4 ;  /* 0x00000004090075a7 */ /* 0x000e62000800017f */
[----:B------:R-:W-:-:S05]  /*6900*/  VIADD R2, R7, 0x1 ;  /* 0x0000000107027836 */ /* 0x000fca0000000000 */
[----:B------:R-:W-:-:S04]  /*6910*/  ISETP.NE.AND P1, PT, R2, 0x5, PT ;  /* 0x000000050200780c */ /* 0x000fc80003f25270 */
[----:B------:R-:W-:Y:S02]  /*6920*/  SEL R3, RZ, 0x1, P1 ;  /* 0x00000001ff037807 */ /* 0x000fe40000800000 */
[----:B------:R-:W-:Y:S02]  /*6930*/  SEL R7, R2, RZ, P1 ;  /* 0x000000ff02077207 */ /* 0x000fe40000800000 */
[----:B------:R-:W-:-:S03]  /*6940*/  LOP3.LUT R11, R6, R3, RZ, 0x3c, !PT ;  /* 0x00000003060b7212 */ /* 0x000fc600078e3cff */
[----:B------:R-:W-:Y:S01]  /*6950*/  IMAD R6, R7, 0x8, R0 ;  /* 0x0000000807067824 */ /* 0x000fe200078e0200 */
[----:B0-----:R-:W-:Y:S01]  /*6960*/  SHF.L.U32 R5, R11, 0x1f, RZ ;  /* 0x0000001f0b057819 */ /* 0x001fe200000006ff */
[----:B-1----:R-:W-:Y:S06]  /*6970*/  @!P0 BRA `(.L_x_129) ;  /* 0x0000000000e88947 */ /* 0x002fec0003800000 */
.L_x_141:
[----:B------:R-:W1:Y:S01]  /*6980*/  SYNCS.PHASECHK.TRANS64.TRYWAIT P0, [R6+URZ], R5 ;  /* 0x00000005060075a7 */ /* 0x000e62000800017f */
[----:B------:R-:W-:-:S05]  /*6990*/  VIADD R2, R7, 0x1 ;  /* 0x0000000107027836 */ /* 0x000fca0000000000 */
[----:B------:R-:W-:-:S04]  /*69a0*/  ISETP.NE.AND P1, PT, R2, 0x5, PT ;  /* 0x000000050200780c */ /* 0x000fc80003f25270 */
[----:B0-----:R-:W-:Y:S02]  /*69b0*/  SEL R4, RZ, 0x1, P1 ;  /* 0x00000001ff047807 */ /* 0x001fe40000800000 */
[----:B------:R-:W-:Y:S02]  /*69c0*/  SEL R3, R2, RZ, P1 ;  /* 0x000000ff02037207 */ /* 0x000fe40000800000 */
[----:B------:R-:W-:Y:S01]  /*69d0*/  LOP3.LUT R4, R11, R4, RZ, 0x3c, !PT ;  /* 0x000000040b047212 */ /* 0x000fe200078e3cff */
[----:B-1----:R-:W-:Y:S06]  /*69e0*/  @!P0 BRA `(.L_x_130) ;  /* 0x0000000000e08947 */ /* 0x002fec0003800000 */
.L_x_142:
[----:B------:R-:W-:Y:S01]  /*69f0*/  IMAD R3, R3, 0x8, R0 ;  /* 0x0000000803037824 */ /* 0x000fe200078e0200 */
[----:B------:R-:W-:-:S07]  /*6a00*/  SHF.L.U32 R0, R4, 0x1f, RZ ;  /* 0x0000001f04007819 */ /* 0x000fce00000006ff */
.L_x_131:
[----:B-1----:R1:W2:Y:S02]  /*6a10*/  SYNCS.PHASECHK.TRANS64.TRYWAIT P0, [R3+URZ], R0 ;  /* 0x00000000030075a7 */ /* 0x0022a4000800017f */
[----:B--2---:R-:W-:Y:S05]  /*6a20*/  @!P0 NANOSLEEP.SYNCS 0x989680 ;  /* 0x009896800000895d */ /* 0x004fea0003900000 */
[----:B------:R-:W2:Y:S02]  /*6a30*/  @!P0 SYNCS.PHASECHK.TRANS64 P0, [R3+URZ], R0 ;  /* 0x00000000030085a7 */ /* 0x000ea4000800007f */
[----:B--2---:R-:W-:Y:S05]  /*6a40*/  @!P0 BRA `(.L_x_131) ;  /* 0xfffffffc00f08947 */ /* 0x004fea000383ffff */
.L_x_125:
[----:B------:R-:W-:Y:S05]  /*6a50*/  BSYNC B0 ;  /* 0x0000000000007941 */ /* 0x000fea0003800000 */
.L_x_124:
[----:B------:R-:W-:Y:S05]  /*6a60*/  EXIT ;  /* 0x000000000000794d */ /* 0x000fea0003800000 */
.L_x_21:
[----:B-1----:R-:W-:-:S04]  /*6a70*/  IMAD.U32 R9, RZ, RZ, UR6 ;  /* 0x00000006ff097e24 */ /* 0x002fc8000f8e00ff */
[----:B------:R1:W4:Y:S03]  /*6a80*/  SYNCS.PHASECHK.TRANS64.TRYWAIT P1, [R9+URZ], R8 ;  /* 0x00000008090075a7 */ /* 0x000326000802017f */
[----:B----4-:R-:W-:Y:S05]  /*6a90*/  @!P1 NANOSLEEP.SYNCS 0x989680 ;  /* 0x009896800000995d */ /* 0x010fea0003900000 */
[----:B------:R-:W4:Y:S02]  /*6aa0*/  @!P1 SYNCS.PHASECHK.TRANS64 P1, [R9+URZ], R8 ;  /* 0x00000008090095a7 */ /* 0x000f24000802007f */
[----:B----4-:R-:W-:Y:S05]  /*6ab0*/  @!P1 BRA `(.L_x_21) ;  /* 0xfffffffc00ec9947 */ /* 0x010fea000383ffff */
[----:B------:R-:W-:Y:S05]  /*6ac0*/  BRA `(.L_x_20) ;  /* 0xffffffa800b07947 */ /* 0x000fea000383ffff */
.L_x_27:
[----:B-1----:R-:W-:-:S04]  /*6ad0*/  IMAD.U32 R13, RZ, RZ, UR12 ;  /* 0x0000000cff0d7e24 */ /* 0x002fc8000f8e00ff */
[----:B------:R1:W4:Y:S03]  /*6ae0*/  SYNCS.PHASECHK.TRANS64.TRYWAIT P1, [R13+URZ], R10 ;  /* 0x0000000a0d0075a7 */ /* 0x000326000802017f */
[----:B----4-:R-:W-:Y:S05]  /*6af0*/  @!P1 NANOSLEEP.SYNCS 0x989680 ;  /* 0x009896800000995d */ /* 0x010fea0003900000 */
[----:B------:R-:W4:Y:S02]  /*6b00*/  @!P1 SYNCS.PHASECHK.TRANS64 P1, [R13+URZ], R10 ;  /* 0x0000000a0d0095a7 */ /* 0x000f24000802007f */
[----:B----4-:R-:W-:Y:S05]  /*6b10*/  @!P1 BRA `(.L_x_27) ;  /* 0xfffffffc00ec9947 */ /* 0x010fea000383ffff */
[----:B------:R-:W-:Y:S05]  /*6b20*/  BRA `(.L_x_26) ;  /* 0xffffffb000347947 */ /* 0x000fea000383ffff */
.L_x_112:
[----:B------:R-:W-:Y:S01]  /*6b30*/  BSSY B1, `(.L_x_132) ;  /* 0x0000006000017945 */ /* 0x000fe20003800000 */
[----:B------:R-:W-:-:S07]  /*6b40*/  IMAD.MOV.U32 R6, RZ, RZ, -0x1 ;  /* 0xffffffffff067424 */ /* 0x000fce00078e00ff */
[----:B------:R-:W-:Y:S05]  /*6b50*/  WARPSYNC.COLLECTIVE R6, `(.L_x_133) ;  /* 0x00000000060c7348 */ /* 0x000fea0003c00000 */
[----:B------:R-:W-:Y:S02]  /*6b60*/  ELECT P0, UR62, PT ;  /* 0x00000000003e782f */ /* 0x000fe40003800000 */
[----:B------:R-:W-:Y:S01]  /*6b70*/  MOV R6, UR62 ;  /* 0x0000003e00067c02 */ /* 0x000fe20008000f00 */
[----:B------:R-:W-:Y:S10]  /*6b80*/  ENDCOLLECTIVE ;  /* 0x000000000000791b */ /* 0x000ff40003800000 */
.L_x_133:
[----:B------:R-:W-:Y:S05]  /*6b90*/  BSYNC B1 ;  /* 0x0000000000017941 */ /* 0x000fea0003800000 */
.L_x_132:
[----:B------:R-:W-:Y:S05]  /*6ba0*/  BRA `(.L_x_134) ;  /* 0xfffffff000187947 */ /* 0x000fea000383ffff */
.L_x_115:
[----:B0-----:R0:W1:Y:S02]  /*6bb0*/  SYNCS.PHASECHK.TRANS64.TRYWAIT P0, [R18+URZ+0x28], R9 ;  /* 0x00002809120075a7 */ /* 0x001064000800017f */
[----:B-1----:R-:W-:Y:S05]  /*6bc0*/  @!P0 NANOSLEEP.SYNCS 0x989680 ;  /* 0x009896800000895d */ /* 0x002fea0003900000 */
[----:B------:R-:W1:Y:S02]  /*6bd0*/  @!P0 SYNCS.PHASECHK.TRANS64 P0, [R18+URZ+0x28], R9 ;  /* 0x00002809120085a7 */ /* 0x000e64000800007f */
[----:B-1----:R-:W-:Y:S05]  /*6be0*/  @!P0 BRA `(.L_x_115) ;  /* 0xfffffffc00f08947 */ /* 0x002fea000383ffff */
[----:B------:R-:W-:Y:S05]  /*6bf0*/  BRA `(.L_x_135) ;  /* 0xfffffff000587947 */ /* 0x000fea000383ffff */
.L_x_123:
[----:B------:R-:W-:Y:S01]  /*6c00*/  BSSY B0, `(.L_x_136) ;  /* 0x0000006000007945 */ /* 0x000fe20003800000 */
[----:B------:R-:W-:-:S07]  /*6c10*/  IMAD.MOV.U32 R6, RZ, RZ, -0x1 ;  /* 0xffffffffff067424 */ /* 0x000fce00078e00ff */
[----:B------:R-:W-:Y:S05]  /*6c20*/  WARPSYNC.COLLECTIVE R6, `(.L_x_137) ;  /* 0x00000000060c7348 */ /* 0x000fea0003c00000 */
[----:B------:R-:W-:Y:S02]  /*6c30*/  ELECT P0, UR62, PT ;  /* 0x00000000003e782f */ /* 0x000fe40003800000 */
[----:B------:R-:W-:Y:S01]  /*6c40*/  MOV R6, UR62 ;  /* 0x0000003e00067c02 */ /* 0x000fe20008000f00 */
[----:B------:R-:W-:Y:S10]  /*6c50*/  ENDCOLLECTIVE ;  /* 0x000000000000791b */ /* 0x000ff40003800000 */
.L_x_137:
[----:B------:R-:W-:Y:S05]  /*6c60*/  BSYNC B0 ;  /* 0x0000000000007941 */ /* 0x000fea0003800000 */
.L_x_136:
[----:B------:R-:W-:Y:S05]  /*6c70*/  BRA `(.L_x_138) ;  /* 0xfffffff800a47947 */ /* 0x000fea000383ffff */
.L_x_127:
[----:B0-----:R0:W1:Y:S02]  /*6c80*/  SYNCS.PHASECHK.TRANS64.TRYWAIT P0, [R7+URZ], R4 ;  /* 0x00000004070075a7 */ /* 0x001064000800017f */
[----:B-1----:R-:W-:Y:S05]  /*6c90*/  @!P0 NANOSLEEP.SYNCS 0x989680 ;  /* 0x009896800000895d */ /* 0x002fea0003900000 */
[----:B------:R-:W1:Y:S02]  /*6ca0*/  @!P0 SYNCS.PHASECHK.TRANS64 P0, [R7+URZ], R4 ;  /* 0x00000004070085a7 */ /* 0x000e64000800007f */
[----:B-1----:R-:W-:Y:S05]  /*6cb0*/  @!P0 BRA `(.L_x_127) ;  /* 0xfffffffc00f08947 */ /* 0x002fea000383ffff */
[----:B------:R-:W-:Y:S05]  /*6cc0*/  BRA `(.L_x_139) ;  /* 0xfffffff800e47947 */ /* 0x000fea000383ffff */
.L_x_128:
[----:B0-----:R0:W1:Y:S02]  /*6cd0*/  SYNCS.PHASECHK.TRANS64.TRYWAIT P0, [R8+URZ], R5 ;  /* 0x00000005080075a7 */ /* 0x001064000800017f */
[----:B-1----:R-:W-:Y:S05]  /*6ce0*/  @!P0 NANOSLEEP.SYNCS 0x989680 ;  /* 0x009896800000895d */ /* 0x002fea0003900000 */
[----:B------:R-:W1:Y:S02]  /*6cf0*/  @!P0 SYNCS.PHASECHK.TRANS64 P0, [R8+URZ], R5 ;  /* 0x00000005080085a7 */ /* 0x000e64000800007f */
[----:B-1----:R-:W-:Y:S05]  /*6d00*/  @!P0 BRA `(.L_x_128) ;  /* 0xfffffffc00f08947 */ /* 0x002fea000383ffff */
[----:B------:R-:W-:Y:S05]  /*6d10*/  BRA `(.L_x_140) ;  /* 0xfffffff800f47947 */ /* 0x000fea000383ffff */
.L_x_129:
[----:B0-----:R0:W1:Y:S02]  /*6d20*/  SYNCS.PHASECHK.TRANS64.TRYWAIT P0, [R9+URZ], R4 ;  /* 0x00000004090075a7 */ /* 0x001064000800017f */
[----:B-1----:R-:W-:Y:S05]  /*6d30*/  @!P0 NANOSLEEP.SYNCS 0x989680 ;  /* 0x009896800000895d */ /* 0x002fea0003900000 */
[----:B------:R-:W1:Y:S02]  /*6d40*/  @!P0 SYNCS.PHASECHK.TRANS64 P0, [R9+URZ], R4 ;  /* 0x00000004090085a7 */ /* 0x000e64000800007f */
[----:B-1----:R-:W-:Y:S05]  /*6d50*/  @!P0 BRA `(.L_x_129) ;  /* 0xfffffffc00f08947 */ /* 0x002fea000383ffff */
[----:B------:R-:W-:Y:S05]  /*6d60*/  BRA `(.L_x_141) ;  /* 0xfffffffc00047947 */ /* 0x000fea000383ffff */
.L_x_130:
[----:B0-----:R0:W1:Y:S02]  /*6d70*/  SYNCS.PHASECHK.TRANS64.TRYWAIT P0, [R6+URZ], R5 ;  /* 0x00000005060075a7 */ /* 0x001064000800017f */
[----:B-1----:R-:W-:Y:S05]  /*6d80*/  @!P0 NANOSLEEP.SYNCS 0x989680 ;  /* 0x009896800000895d */ /* 0x002fea0003900000 */
[----:B------:R-:W1:Y:S02]  /*6d90*/  @!P0 SYNCS.PHASECHK.TRANS64 P0, [R6+URZ], R5 ;  /* 0x00000005060085a7 */ /* 0x000e64000800007f */
[----:B-1----:R-:W-:Y:S05]  /*6da0*/  @!P0 BRA `(.L_x_130) ;  /* 0xfffffffc00f08947 */ /* 0x002fea000383ffff */
[----:B------:R-:W-:Y:S05]  /*6db0*/  BRA `(.L_x_142) ;  /* 0xfffffffc000c7947 */ /* 0x000fea000383ffff */
.L_x_143:
[----:B------:R-:W-:-:S00]  /*6dc0*/  BRA `(.L_x_143) ;  /* 0xfffffffc00fc7947 */ /* 0x000fc0000383ffff */
[----:B------:R-:W-:-:S00]  /*6dd0*/  NOP ;  /* 0x0000000000007918 */ /* 0x000fc00000000000 */
        /* <DEDUP_REMOVED lines=10> */
.L_x_144:


//--------------------- .nv.shared._ZN7cutlass13device_kernelINS_4gemm6kernel13GemmUniversalIN4cute5tupleIJiiiiEEENS1_10collective13CollectiveMmaINS1_37MainloopSm90TmaGmmaWarpSpecializedFP8ILi5ENS5_IJNS4_1CILi1EEENSA_ILi2EEESB_EEENS1_35KernelTmaWarpSpecializedCooperativeEEENS5_IJNSA_ILi128EEENSA_ILi64EEESH_EEENS_12float_e4m3_tENS5_IJlSB_lEEESJ_SK_NS4_8TiledMMAINS4_8MMA_AtomIJNS4_4SM904GMMA30MMA_64x64x32_F32E4M3E4M3_SS_TNILNSO_7ScaleInE1ELSQ_1EEEEEENS4_6LayoutINS5_IJSC_SB_SB_EEENS5_IJSB_NSA_ILi0EEESV_EEEEENS5_IJNS4_10UnderscoreESY_SY_EEEEENS4_23SM90_TMA_LOAD_MULTICASTENS4_14ComposedLayoutINS4_7SwizzleILi2ELi4ELi3EEENS4_18smem_ptr_flag_bitsILi8EEENST_INS5_IJNSA_ILi8EEESH_EEENS5_IJSH_SB_EEEEEEEvNS4_8identityENS4_13SM90_TMA_LOADES1B_vS1C_EENS_8epilogue10collective6detail29Sm90TmaWarpSpecializedAdapterINS1G_15DefaultEpilogueISJ_SK_SK_NS1F_6thread17LinearCombinationISJ_Li1EffLNS1K_9ScaleType4KindE0ELNS_15FloatRoundStyleE2ESJ_EENS1_15EpilogueDefaultEEEEEvvEEEEvNT_6ParamsE --------------------------
	.section	.nv.shared._ZN7cutlass13device_kernelINS_4gemm6kernel13GemmUniversalIN4cute5tupleIJiiiiEEENS1_10collective13CollectiveMmaINS1_37MainloopSm90TmaGmmaWarpSpecializedFP8ILi5ENS5_IJNS4_1CILi1EEENSA_ILi2EEESB_EEENS1_35KernelTmaWarpSpecializedCooperativeEEENS5_IJNSA_ILi128EEENSA_ILi64EEESH_EEENS_12float_e4m3_tENS5_IJlSB_lEEESJ_SK_NS4_8TiledMMAINS4_8MMA_AtomIJNS4_4SM904GMMA30MMA_64x64x32_F32E4M3E4M3_SS_TNILNSO_7ScaleInE1ELSQ_1EEEEEENS4_6LayoutINS5_IJSC_SB_SB_EEENS5_IJSB_NSA_ILi0EEESV_EEEEENS5_IJNS4_10UnderscoreESY_SY_EEEEENS4_23SM90_TMA_LOAD_MULTICASTENS4_14ComposedLayoutINS4_7SwizzleILi2ELi4ELi3EEENS4_18smem_ptr_flag_bitsILi8EEENST_INS5_IJNSA_ILi8EEESH_EEENS5_IJSH_SB_EEEEEEEvNS4_8identityENS4_13SM90_TMA_LOADES1B_vS1C_EENS_8epilogue10collective6detail29Sm90TmaWarpSpecializedAdapterINS1G_15DefaultEpilogueISJ_SK_SK_NS1F_6thread17LinearCombinationISJ_Li1EffLNS1K_9ScaleType4KindE0ELNS_15FloatRoundStyleE2ESJ_EENS1_15EpilogueDefaultEEEEEvvEEEEvNT_6ParamsE,"aw",@nobits
	.sectionflags	@""
	.align	16
	.zero		1024


//--------------------- .nv.shared.reserved.0     --------------------------
	.section	.nv.shared.reserved.0,"aw",@nobits
	.weak		__nv_reservedSMEM_offset_0_alias
	.size		__nv_reservedSMEM_offset_0_alias, 0, 0
	.other		__nv_reservedSMEM_offset_0_alias,@"STO_CUDA_RESERVED_SHARED STV_DEFAULT"
__nv_reservedSMEM_offset_0_alias:
	.zero		0


//--------------------- .nv.global                --------------------------
	.section	.nv.global,"aw",@nobits
.nv.global:
	.type		_ZN39_INTERNAL_9dd95c9d_4_k_cu_c51cfc84_48794cute1_E,@object
	.size		_ZN39_INTERNAL_9dd95c9d_4_k_cu_c51cfc84_48794cute1_E,(_ZN39_INTERNAL_9dd95c9d_4_k_cu_c51cfc84_48794cuda3std3__45__cpo6cbeginE - _ZN39_INTERNAL_9dd95c9d_4_k_cu_c51cfc84_48794cute1_E)
_ZN39_INTERNAL_9dd95c9d_4_k_cu_c51cfc84_48794cute1_E:
	.zero		1
	.type		_ZN39_INTERNAL_9dd95c9d_4_k_cu_c51cfc84_48794cuda3std3__45__cpo6cbeginE,@object
	.size		_ZN39_INTERNAL_9dd95c9d_4_k_cu_c51cfc84_48794cuda3std3__45__cpo6cbeginE,(_ZN39_INTERNAL_9dd95c9d_4_k_cu_c51cfc84_48794cuda3std3__48in_placeE - _ZN39_INTERNAL_9dd95c9d_4_k_cu_c51cfc84_48794cuda3std3__45__cpo6cbeginE)
_ZN39_INTERNAL_9dd95c9d_4_k_cu_c51cfc84_48794cuda3std3__45__cpo6cbeginE:
	.zero		1
	.type		_ZN39_INTERNAL_9dd95c9d_4_k_cu_c51cfc84_48794cuda3std3__48in_placeE,@object
	.size		_ZN39_INTERNAL_9dd95c9d_4_k_cu_c51cfc84_48794cuda3std3__48in_placeE,(_ZN39_INTERNAL_9dd95c9d_4_k_cu_c51cfc84_48794cuda3std6ranges3__45__cpo9iter_moveE - _ZN39_INTERNAL_9dd95c9d_4_k_cu_c51cfc84_48794cuda3std3__48in_placeE)
_ZN39_INTERNAL_9dd95c9d_4_k_cu_c51cfc84_48794cuda3std3__48in_placeE:
	.zero		1
	.type		_ZN39_INTERNAL_9dd95c9d_4_k_cu_c51cfc84_48794cuda3std6ranges3__45__cpo9iter_moveE,@object
	.size		_ZN39_INTERNAL_9dd95c9d_4_k_cu_c51cfc84_48794cuda3std6ranges3__45__cpo9iter_moveE,(_ZN39_INTERNAL_9dd95c9d_4_k_cu_c51cfc84_48794cuda3std3__45__cpo5beginE - _ZN39_INTERNAL_9dd95c9d_4_k_cu_c51cfc84_48794cuda3std6ranges3__45__cpo9iter_moveE)
_ZN39_INTERNAL_9dd95c9d_4_k_cu_c51cfc84_48794cuda3std6ranges3__45__cpo9iter_moveE:
	.zero		1
	.type		_ZN39_INTERNAL_9dd95c9d_4_k_cu_c51cfc84_48794cuda3std3__45__cpo5beginE,@object
	.size		_ZN39_INTERNAL_9dd95c9d_4_k_cu_c51cfc84_48794cuda3std3__45__cpo5beginE,(_ZN39_INTERNAL_9dd95c9d_4_k_cu_c51cfc84_48794cuda3std3__441_GLOBAL__N__9dd95c9d_4_k_cu_c51cfc84_48796ignoreE - _ZN39_INTERNAL_9dd95c9d_4_k_cu_c51cfc84_48794cuda3std3__45__cpo5beginE)
_ZN39_INTERNAL_9dd95c9d_4_k_cu_c51cfc84_48794cuda3std3__45__cpo5beginE:
	.zero		1
	.type		_ZN39_INTERNAL_9dd95c9d_4_k_cu_c51cfc84_48794cuda3std3__441_GLOBAL__N__9dd95c9d_4_k_cu_c51cfc84_48796ignoreE,@object
	.size		_ZN39_INTERNAL_9dd95c9d_4_k_cu_c51cfc84_48794cuda3std3__441_GLOBAL__N__9dd95c9d_4_k_cu_c51cfc84_48796ignoreE,(_ZN39_INTERNAL_9dd95c9d_4_k_cu_c51cfc84_48794cute7productE - _ZN39_INTERNAL_9dd95c9d_4_k_cu_c51cfc84_48794cuda3std3__441_GLOBAL__N__9dd95c9d_4_k_cu_c51cfc84_48796ignoreE)
_ZN39_INTERNAL_9dd95c9d_4_k_cu_c51cfc84_48794cuda3std3__441_GLOBAL__N__9dd95c9d_4_k_cu_c51cfc84_48796ignoreE:
	.zero		1
	.type		_ZN39_INTERNAL_9dd95c9d_4_k_cu_c51cfc84_48794cute7productE,@object
	.size		_ZN39_INTERNAL_9dd95c9d_4_k_cu_c51cfc84_48794cute7productE,(_ZN39_INTERNAL_9dd95c9d_4_k_cu_c51cfc84_48794cuda3std3__45__cpo3endE - _ZN39_INTERNAL_9dd95c9d_4_k_cu_c51cfc84_48794cute7productE)
_ZN39_INTERNAL_9dd95c9d_4_k_cu_c51cfc84_48794cute7productE:
	.zero		1
	.type		_ZN39_INTERNAL_9dd95c9d_4_k_cu_c51cfc84_48794cuda3std3__45__cpo3endE,@object
	.size		_ZN39_INTERNAL_9dd95c9d_4_k_cu_c51cfc84_48794cuda3std3__45__cpo3endE,(_ZN39_INTERNAL_9dd95c9d_4_k_cu_c51cfc84_48794cuda3std3__419piecewise_constructE - _ZN39_INTERNAL_9dd95c9d_4_k_cu_c51cfc84_48794cuda3std3__45__cpo3endE)
_ZN39_INTERNAL_9dd95c9d_4_k_cu_c51cfc84_48794cuda3std3__45__cpo3endE:
	.zero		1
	.type		_ZN39_INTERNAL_9dd95c9d_4_k_cu_c51cfc84_48794cuda3std3__419piecewise_constructE,@object
	.size		_ZN39_INTERNAL_9dd95c9d_4_k_cu_c51cfc84_48794cuda3std3__419piecewise_constructE,(_ZN39_INTERNAL_9dd95c9d_4_k_cu_c51cfc84_48794cuda3std3__45__cpo4cendE - _ZN39_INTERNAL_9dd95c9d_4_k_cu_c51cfc84_48794cuda3std3__419piecewise_constructE)
_ZN39_INTERNAL_9dd95c9d_4_k_cu_c51cfc84_48794cuda3std3__419piecewise_constructE:
	.zero		1
	.type		_ZN39_INTERNAL_9dd95c9d_4_k_cu_c51cfc84_48794cuda3std3__45__cpo4cendE,@object
	.size		_ZN39_INTERNAL_9dd95c9d_4_k_cu_c51cfc84_48794cuda3std3__45__cpo4cendE,(_ZN39_INTERNAL_9dd95c9d_4_k_cu_c51cfc84_48794cuda3std6ranges3__45__cpo4swapE - _ZN39_INTERNAL_9dd95c9d_4_k_cu_c51cfc84_48794cuda3std3__45__cpo4cendE)
_ZN39_INTERNAL_9dd95c9d_4_k_cu_c51cfc84_48794cuda3std3__45__cpo4cendE:
	.zero		1
	.type		_ZN39_INTERNAL_9dd95c9d_4_k_cu_c51cfc84_48794cuda3std6ranges3__45__cpo4swapE,@object
	.size		_ZN39_INTERNAL_9dd95c9d_4_k_cu_c51cfc84_48794cuda3std6ranges3__45__cpo4swapE,(.L_7 - _ZN39_INTERNAL_9dd95c9d_4_k_cu_c51cfc84_48794cuda3std6ranges3__45__cpo4swapE)
_ZN39_INTERNAL_9dd95c9d_4_k_cu_c51cfc84_48794cuda3std6ranges3__45__cpo4swapE:
	.zero		1
.L_7:


//--------------------- .nv.constant0._ZN7cutlass13device_kernelINS_4gemm6kernel13GemmUniversalIN4cute5tupleIJiiiiEEENS1_10collective13CollectiveMmaINS1_37MainloopSm90TmaGmmaWarpSpecializedFP8ILi5ENS5_IJNS4_1CILi1EEENSA_ILi2EEESB_EEENS1_35KernelTmaWarpSpecializedCooperativeEEENS5_IJNSA_ILi128EEENSA_ILi64EEESH_EEENS_12float_e4m3_tENS5_IJlSB_lEEESJ_SK_NS4_8TiledMMAINS4_8MMA_AtomIJNS4_4SM904GMMA30MMA_64x64x32_F32E4M3E4M3_SS_TNILNSO_7ScaleInE1ELSQ_1EEEEEENS4_6LayoutINS5_IJSC_SB_SB_EEENS5_IJSB_NSA_ILi0EEESV_EEEEENS5_IJNS4_10UnderscoreESY_SY_EEEEENS4_23SM90_TMA_LOAD_MULTICASTENS4_14ComposedLayoutINS4_7SwizzleILi2ELi4ELi3EEENS4_18smem_ptr_flag_bitsILi8EEENST_INS5_IJNSA_ILi8EEESH_EEENS5_IJSH_SB_EEEEEEEvNS4_8identityENS4_13SM90_TMA_LOADES1B_vS1C_EENS_8epilogue10collective6detail29Sm90TmaWarpSpecializedAdapterINS1G_15DefaultEpilogueISJ_SK_SK_NS1F_6thread17LinearCombinationISJ_Li1EffLNS1K_9ScaleType4KindE0ELNS_15FloatRoundStyleE2ESJ_EENS1_15EpilogueDefaultEEEEEvvEEEEvNT_6ParamsE --------------------------
	.section	.nv.constant0._ZN7cutlass13device_kernelINS_4gemm6kernel13GemmUniversalIN4cute5tupleIJiiiiEEENS1_10collective13CollectiveMmaINS1_37MainloopSm90TmaGmmaWarpSpecializedFP8ILi5ENS5_IJNS4_1CILi1EEENSA_ILi2EEESB_EEENS1_35KernelTmaWarpSpecializedCooperativeEEENS5_IJNSA_ILi128EEENSA_ILi64EEESH_EEENS_12float_e4m3_tENS5_IJlSB_lEEESJ_SK_NS4_8TiledMMAINS4_8MMA_AtomIJNS4_4SM904GMMA30MMA_64x64x32_F32E4M3E4M3_SS_TNILNSO_7ScaleInE1ELSQ_1EEEEEENS4_6LayoutINS5_IJSC_SB_SB_EEENS5_IJSB_NSA_ILi0EEESV_EEEEENS5_IJNS4_10UnderscoreESY_SY_EEEEENS4_23SM90_TMA_LOAD_MULTICASTENS4_14ComposedLayoutINS4_7SwizzleILi2ELi4ELi3EEENS4_18smem_ptr_flag_bitsILi8EEENST_INS5_IJNSA_ILi8EEESH_EEENS5_IJSH_SB_EEEEEEEvNS4_8identityENS4_13SM90_TMA_LOADES1B_vS1C_EENS_8epilogue10collective6detail29Sm90TmaWarpSpecializedAdapterINS1G_15DefaultEpilogueISJ_SK_SK_NS1F_6thread17LinearCombinationISJ_Li1EffLNS1K_9ScaleType4KindE0ELNS_15FloatRoundStyleE2ESJ_EENS1_15EpilogueDefaultEEEEEvvEEEEvNT_6ParamsE,"a",@progbits
	.sectionflags	@""
	.align	4
.nv.constant0._ZN7cutlass13device_kernelINS_4gemm6kernel13GemmUniversalIN4cute5tupleIJiiiiEEENS1_10collective13CollectiveMmaINS1_37MainloopSm90TmaGmmaWarpSpecializedFP8ILi5ENS5_IJNS4_1CILi1EEENSA_ILi2EEESB_EEENS1_35KernelTmaWarpSpecializedCooperativeEEENS5_IJNSA_ILi128EEENSA_ILi64EEESH_EEENS_12float_e4m3_tENS5_IJlSB_lEEESJ_SK_NS4_8TiledMMAINS4_8MMA_AtomIJNS4_4SM904GMMA30MMA_64x64x32_F32E4M3E4M3_SS_TNILNSO_7ScaleInE1ELSQ_1EEEEEENS4_6LayoutINS5_IJSC_SB_SB_EEENS5_IJSB_NSA_ILi0EEESV_EEEEENS5_IJNS4_10UnderscoreESY_SY_EEEEENS4_23SM90_TMA_LOAD_MULTICASTENS4_14ComposedLayoutINS4_7SwizzleILi2ELi4ELi3EEENS4_18smem_ptr_flag_bitsILi8EEENST_INS5_IJNSA_ILi8EEESH_EEENS5_IJSH_SB_EEEEEEEvNS4_8identityENS4_13SM90_TMA_LOADES1B_vS1C_EENS_8epilogue10collective6detail29Sm90TmaWarpSpecializedAdapterINS1G_15DefaultEpilogueISJ_SK_SK_NS1F_6thread17LinearCombinationISJ_Li1EffLNS1K_9ScaleType4KindE0ELNS_15FloatRoundStyleE2ESJ_EENS1_15EpilogueDefaultEEEEEvvEEEEvNT_6ParamsE:
	.zero		1664


//--------------------- SYMBOLS --------------------------

	.type		.nv.reservedSmem.offset0,@object
	.size		.nv.reservedSmem.offset0,0x4
